//
// Generated by NVIDIA NVVM Compiler
//
// Compiler Build ID: CL-36424714
// Cuda compilation tools, release 13.0, V13.0.88
// Based on NVVM 20.0.0
//

.version 9.0
.target sm_100
.address_size 64

	// .globl	_Z17pre_median_kernelPfS_iijf

.visible .entry _Z17pre_median_kernelPfS_iijf(
	.param .u64 .ptr .align 1 _Z17pre_median_kernelPfS_iijf_param_0,
	.param .u64 .ptr .align 1 _Z17pre_median_kernelPfS_iijf_param_1,
	.param .u32 _Z17pre_median_kernelPfS_iijf_param_2,
	.param .u32 _Z17pre_median_kernelPfS_iijf_param_3,
	.param .u32 _Z17pre_median_kernelPfS_iijf_param_4,
	.param .f32 _Z17pre_median_kernelPfS_iijf_param_5
)
{
	.local .align 4 .b8 	__local_depot0[36];
	.reg .b64 	%SP;
	.reg .b64 	%SPL;
	.reg .pred 	%p<141>;
	.reg .b32 	%r<145>;
	.reg .b32 	%f<201>;
	.reg .b64 	%rd<97>;

	mov.u64 	%SPL, __local_depot0;
	ld.param.u64 	%rd41, [_Z17pre_median_kernelPfS_iijf_param_0];
	ld.param.u64 	%rd42, [_Z17pre_median_kernelPfS_iijf_param_1];
	ld.param.u32 	%r82, [_Z17pre_median_kernelPfS_iijf_param_2];
	ld.param.u32 	%r84, [_Z17pre_median_kernelPfS_iijf_param_3];
	ld.param.f32 	%f129, [_Z17pre_median_kernelPfS_iijf_param_5];
	cvta.to.global.u64 	%rd1, %rd42;
	cvta.to.global.u64 	%rd2, %rd41;
	add.u64 	%rd3, %SPL, 0;
	mov.u32 	%r85, %ctaid.x;
	mov.u32 	%r86, %ntid.x;
	mov.u32 	%r87, %tid.x;
	mad.lo.s32 	%r1, %r85, %r86, %r87;
	mov.u32 	%r88, %ctaid.y;
	mov.u32 	%r89, %ntid.y;
	mov.u32 	%r90, %tid.y;
	mad.lo.s32 	%r91, %r88, %r89, %r90;
	setp.ge.s32 	%p3, %r1, %r82;
	setp.ge.s32 	%p4, %r91, %r84;
	or.pred  	%p5, %p3, %p4;
	@%p5 bra 	$L__BB0_196;
	mul.lo.s32 	%r3, %r82, %r91;
	add.s32 	%r4, %r3, %r1;
	setp.gtu.f32 	%p6, %f129, 0f00000000;
	@%p6 bra 	$L__BB0_3;
	mul.wide.s32 	%rd44, %r4, 4;
	add.s64 	%rd45, %rd2, %rd44;
	ld.global.f32 	%f130, [%rd45];
	add.s64 	%rd46, %rd1, %rd44;
	st.global.f32 	[%rd46], %f130;
	bra.uni 	$L__BB0_196;
$L__BB0_3:
	add.s32 	%r5, %r91, -1;
	setp.lt.u32 	%p7, %r5, %r84;
	sub.s32 	%r6, %r3, %r82;
	setp.gt.s32 	%p8, %r1, 0;
	setp.le.s32 	%p9, %r1, %r82;
	and.pred  	%p1, %p8, %p9;
	and.pred  	%p10, %p1, %p7;
	cvt.s64.s32 	%rd47, %r6;
	cvt.s64.s32 	%rd4, %r1;
	add.s64 	%rd48, %rd4, %rd47;
	shl.b64 	%rd49, %rd48, 2;
	add.s64 	%rd5, %rd2, %rd49;
	mov.b32 	%r119, 0;
	@%p10 bra 	$L__BB0_4;
	bra.uni 	$L__BB0_5;
$L__BB0_4:
	ld.global.f32 	%f131, [%rd5+-4];
	st.local.f32 	[%rd3], %f131;
	mov.b32 	%r119, 1;
$L__BB0_5:
	setp.ge.u32 	%p11, %r5, %r84;
	setp.lt.s32 	%p12, %r1, 0;
	or.pred  	%p13, %p12, %p11;
	@%p13 bra 	$L__BB0_7;
	add.s32 	%r94, %r1, %r6;
	mul.wide.s32 	%rd50, %r94, 4;
	add.s64 	%rd51, %rd2, %rd50;
	ld.global.f32 	%f132, [%rd51];
	add.s32 	%r10, %r119, 1;
	mul.wide.u32 	%rd52, %r119, 4;
	add.s64 	%rd53, %rd3, %rd52;
	st.local.f32 	[%rd53], %f132;
	mov.u32 	%r119, %r10;
$L__BB0_7:
	setp.ge.u32 	%p14, %r5, %r84;
	add.s32 	%r95, %r1, 1;
	setp.gt.s32 	%p15, %r1, -2;
	setp.lt.s32 	%p16, %r95, %r82;
	and.pred  	%p2, %p15, %p16;
	not.pred 	%p17, %p2;
	or.pred  	%p18, %p17, %p14;
	@%p18 bra 	$L__BB0_9;
	ld.global.f32 	%f133, [%rd5+4];
	add.s32 	%r12, %r119, 1;
	mul.wide.u32 	%rd54, %r119, 4;
	add.s64 	%rd55, %rd3, %rd54;
	st.local.f32 	[%rd55], %f133;
	mov.u32 	%r119, %r12;
$L__BB0_9:
	cvt.s64.s32 	%rd56, %r3;
	add.s64 	%rd57, %rd4, %rd56;
	shl.b64 	%rd58, %rd57, 2;
	add.s64 	%rd6, %rd2, %rd58;
	not.pred 	%p19, %p1;
	@%p19 bra 	$L__BB0_11;
	ld.global.f32 	%f134, [%rd6+-4];
	add.s32 	%r14, %r119, 1;
	mul.wide.u32 	%rd59, %r119, 4;
	add.s64 	%rd60, %rd3, %rd59;
	st.local.f32 	[%rd60], %f134;
	mov.u32 	%r119, %r14;
$L__BB0_11:
	setp.lt.s32 	%p20, %r1, 0;
	mul.wide.s32 	%rd61, %r4, 4;
	add.s64 	%rd7, %rd2, %rd61;
	@%p20 bra 	$L__BB0_13;
	ld.global.f32 	%f135, [%rd7];
	add.s32 	%r16, %r119, 1;
	mul.wide.u32 	%rd62, %r119, 4;
	add.s64 	%rd63, %rd3, %rd62;
	st.local.f32 	[%rd63], %f135;
	mov.u32 	%r119, %r16;
$L__BB0_13:
	@%p17 bra 	$L__BB0_15;
	ld.global.f32 	%f136, [%rd6+4];
	add.s32 	%r18, %r119, 1;
	mul.wide.u32 	%rd64, %r119, 4;
	add.s64 	%rd65, %rd3, %rd64;
	st.local.f32 	[%rd65], %f136;
	mov.u32 	%r119, %r18;
$L__BB0_15:
	add.s32 	%r20, %r91, 1;
	setp.ge.u32 	%p22, %r20, %r84;
	shl.b32 	%r96, %r82, 1;
	add.s32 	%r97, %r6, %r96;
	cvt.s64.s32 	%rd66, %r97;
	add.s64 	%rd67, %rd4, %rd66;
	shl.b64 	%rd68, %rd67, 2;
	add.s64 	%rd8, %rd2, %rd68;
	or.pred  	%p24, %p19, %p22;
	@%p24 bra 	$L__BB0_17;
	ld.global.f32 	%f137, [%rd8+-4];
	add.s32 	%r21, %r119, 1;
	mul.wide.u32 	%rd69, %r119, 4;
	add.s64 	%rd70, %rd3, %rd69;
	st.local.f32 	[%rd70], %f137;
	mov.u32 	%r119, %r21;
$L__BB0_17:
	setp.ge.u32 	%p25, %r20, %r84;
	setp.lt.s32 	%p26, %r1, 0;
	or.pred  	%p27, %p26, %p25;
	@%p27 bra 	$L__BB0_19;
	add.s32 	%r98, %r4, %r82;
	mul.wide.s32 	%rd71, %r98, 4;
	add.s64 	%rd72, %rd2, %rd71;
	ld.global.f32 	%f138, [%rd72];
	add.s32 	%r23, %r119, 1;
	mul.wide.u32 	%rd73, %r119, 4;
	add.s64 	%rd74, %rd3, %rd73;
	st.local.f32 	[%rd74], %f138;
	mov.u32 	%r119, %r23;
$L__BB0_19:
	setp.ge.u32 	%p28, %r20, %r84;
	or.pred  	%p30, %p17, %p28;
	@%p30 bra 	$L__BB0_21;
	ld.global.f32 	%f139, [%rd8+4];
	add.s32 	%r25, %r119, 1;
	mul.wide.u32 	%rd75, %r119, 4;
	add.s64 	%rd76, %rd3, %rd75;
	st.local.f32 	[%rd76], %f139;
	mov.u32 	%r119, %r25;
$L__BB0_21:
	add.s32 	%r27, %r119, -1;
	setp.gt.u32 	%p31, %r119, 1;
	@%p31 bra 	$L__BB0_22;
	bra.uni 	$L__BB0_195;
$L__BB0_22:
	add.s32 	%r7, %r119, -2;
	and.b32  	%r8, %r27, 3;
	setp.lt.u32 	%p32, %r7, 3;
	mov.b32 	%r128, 0;
	@%p32 bra 	$L__BB0_33;
	and.b32  	%r128, %r27, -4;
	ld.local.f32 	%f145, [%rd3];
	neg.s32 	%r127, %r128;
	add.s64 	%rd89, %rd3, 8;
$L__BB0_24:
	ld.local.f32 	%f146, [%rd89+-4];
	setp.leu.f32 	%p33, %f145, %f146;
	@%p33 bra 	$L__BB0_26;
	st.local.f32 	[%rd89+-8], %f146;
	st.local.f32 	[%rd89+-4], %f145;
	mov.f32 	%f146, %f145;
$L__BB0_26:
	ld.local.f32 	%f147, [%rd89];
	setp.leu.f32 	%p34, %f146, %f147;
	@%p34 bra 	$L__BB0_28;
	st.local.f32 	[%rd89+-4], %f147;
	st.local.f32 	[%rd89], %f146;
	mov.f32 	%f147, %f146;
$L__BB0_28:
	ld.local.f32 	%f148, [%rd89+4];
	setp.leu.f32 	%p35, %f147, %f148;
	@%p35 bra 	$L__BB0_30;
	st.local.f32 	[%rd89], %f148;
	st.local.f32 	[%rd89+4], %f147;
	mov.f32 	%f148, %f147;
$L__BB0_30:
	ld.local.f32 	%f145, [%rd89+8];
	setp.leu.f32 	%p36, %f148, %f145;
	@%p36 bra 	$L__BB0_32;
	st.local.f32 	[%rd89+4], %f145;
	st.local.f32 	[%rd89+8], %f148;
	mov.f32 	%f145, %f148;
$L__BB0_32:
	add.s32 	%r127, %r127, 4;
	add.s64 	%rd89, %rd89, 16;
	setp.ne.s32 	%p37, %r127, 0;
	@%p37 bra 	$L__BB0_24;
$L__BB0_33:
	setp.eq.s32 	%p38, %r8, 0;
	@%p38 bra 	$L__BB0_42;
	mul.wide.u32 	%rd77, %r128, 4;
	add.s64 	%rd12, %rd3, %rd77;
	ld.local.f32 	%f11, [%rd12];
	ld.local.f32 	%f150, [%rd12+4];
	setp.leu.f32 	%p39, %f11, %f150;
	@%p39 bra 	$L__BB0_36;
	st.local.f32 	[%rd12], %f150;
	st.local.f32 	[%rd12+4], %f11;
	mov.f32 	%f150, %f11;
$L__BB0_36:
	setp.eq.s32 	%p40, %r8, 1;
	@%p40 bra 	$L__BB0_42;
	ld.local.f32 	%f151, [%rd12+8];
	setp.leu.f32 	%p41, %f150, %f151;
	@%p41 bra 	$L__BB0_39;
	st.local.f32 	[%rd12+4], %f151;
	st.local.f32 	[%rd12+8], %f150;
	mov.f32 	%f151, %f150;
$L__BB0_39:
	setp.eq.s32 	%p42, %r8, 2;
	@%p42 bra 	$L__BB0_42;
	ld.local.f32 	%f16, [%rd12+12];
	setp.leu.f32 	%p43, %f151, %f16;
	@%p43 bra 	$L__BB0_42;
	st.local.f32 	[%rd12+8], %f16;
	st.local.f32 	[%rd12+12], %f151;
$L__BB0_42:
	setp.eq.s32 	%p44, %r27, 1;
	@%p44 bra 	$L__BB0_195;
	add.s32 	%r33, %r119, -3;
	and.b32  	%r34, %r7, 3;
	setp.lt.u32 	%p45, %r33, 3;
	mov.b32 	%r130, 0;
	@%p45 bra 	$L__BB0_54;
	and.b32  	%r130, %r7, -4;
	ld.local.f32 	%f152, [%rd3];
	neg.s32 	%r129, %r130;
	add.s64 	%rd90, %rd3, 8;
$L__BB0_45:
	ld.local.f32 	%f153, [%rd90+-4];
	setp.leu.f32 	%p46, %f152, %f153;
	@%p46 bra 	$L__BB0_47;
	st.local.f32 	[%rd90+-8], %f153;
	st.local.f32 	[%rd90+-4], %f152;
	mov.f32 	%f153, %f152;
$L__BB0_47:
	ld.local.f32 	%f154, [%rd90];
	setp.leu.f32 	%p47, %f153, %f154;
	@%p47 bra 	$L__BB0_49;
	st.local.f32 	[%rd90+-4], %f154;
	st.local.f32 	[%rd90], %f153;
	mov.f32 	%f154, %f153;
$L__BB0_49:
	ld.local.f32 	%f155, [%rd90+4];
	setp.leu.f32 	%p48, %f154, %f155;
	@%p48 bra 	$L__BB0_51;
	st.local.f32 	[%rd90], %f155;
	st.local.f32 	[%rd90+4], %f154;
	mov.f32 	%f155, %f154;
$L__BB0_51:
	ld.local.f32 	%f152, [%rd90+8];
	setp.leu.f32 	%p49, %f155, %f152;
	@%p49 bra 	$L__BB0_53;
	st.local.f32 	[%rd90+4], %f152;
	st.local.f32 	[%rd90+8], %f155;
	mov.f32 	%f152, %f155;
$L__BB0_53:
	add.s32 	%r129, %r129, 4;
	add.s64 	%rd90, %rd90, 16;
	setp.ne.s32 	%p50, %r129, 0;
	@%p50 bra 	$L__BB0_45;
$L__BB0_54:
	setp.eq.s32 	%p51, %r34, 0;
	@%p51 bra 	$L__BB0_63;
	mul.wide.u32 	%rd78, %r130, 4;
	add.s64 	%rd16, %rd3, %rd78;
	ld.local.f32 	%f27, [%rd16];
	ld.local.f32 	%f157, [%rd16+4];
	setp.leu.f32 	%p52, %f27, %f157;
	@%p52 bra 	$L__BB0_57;
	st.local.f32 	[%rd16], %f157;
	st.local.f32 	[%rd16+4], %f27;
	mov.f32 	%f157, %f27;
$L__BB0_57:
	setp.eq.s32 	%p53, %r34, 1;
	@%p53 bra 	$L__BB0_63;
	ld.local.f32 	%f158, [%rd16+8];
	setp.leu.f32 	%p54, %f157, %f158;
	@%p54 bra 	$L__BB0_60;
	st.local.f32 	[%rd16+4], %f158;
	st.local.f32 	[%rd16+8], %f157;
	mov.f32 	%f158, %f157;
$L__BB0_60:
	setp.eq.s32 	%p55, %r34, 2;
	@%p55 bra 	$L__BB0_63;
	ld.local.f32 	%f32, [%rd16+12];
	setp.leu.f32 	%p56, %f158, %f32;
	@%p56 bra 	$L__BB0_63;
	st.local.f32 	[%rd16+8], %f32;
	st.local.f32 	[%rd16+12], %f158;
$L__BB0_63:
	setp.eq.s32 	%p57, %r27, 2;
	@%p57 bra 	$L__BB0_195;
	setp.lt.s32 	%p58, %r119, 4;
	@%p58 bra 	$L__BB0_85;
	add.s32 	%r102, %r119, -4;
	and.b32  	%r40, %r33, 3;
	setp.lt.u32 	%p59, %r102, 3;
	mov.b32 	%r132, 0;
	@%p59 bra 	$L__BB0_76;
	and.b32  	%r132, %r33, -4;
	ld.local.f32 	%f159, [%rd3];
	neg.s32 	%r131, %r132;
	add.s64 	%rd91, %rd3, 8;
$L__BB0_67:
	ld.local.f32 	%f160, [%rd91+-4];
	setp.leu.f32 	%p60, %f159, %f160;
	@%p60 bra 	$L__BB0_69;
	st.local.f32 	[%rd91+-8], %f160;
	st.local.f32 	[%rd91+-4], %f159;
	mov.f32 	%f160, %f159;
$L__BB0_69:
	ld.local.f32 	%f161, [%rd91];
	setp.leu.f32 	%p61, %f160, %f161;
	@%p61 bra 	$L__BB0_71;
	st.local.f32 	[%rd91+-4], %f161;
	st.local.f32 	[%rd91], %f160;
	mov.f32 	%f161, %f160;
$L__BB0_71:
	ld.local.f32 	%f162, [%rd91+4];
	setp.leu.f32 	%p62, %f161, %f162;
	@%p62 bra 	$L__BB0_73;
	st.local.f32 	[%rd91], %f162;
	st.local.f32 	[%rd91+4], %f161;
	mov.f32 	%f162, %f161;
$L__BB0_73:
	ld.local.f32 	%f159, [%rd91+8];
	setp.leu.f32 	%p63, %f162, %f159;
	@%p63 bra 	$L__BB0_75;
	st.local.f32 	[%rd91+4], %f159;
	st.local.f32 	[%rd91+8], %f162;
	mov.f32 	%f159, %f162;
$L__BB0_75:
	add.s32 	%r131, %r131, 4;
	add.s64 	%rd91, %rd91, 16;
	setp.ne.s32 	%p64, %r131, 0;
	@%p64 bra 	$L__BB0_67;
$L__BB0_76:
	setp.eq.s32 	%p65, %r40, 0;
	@%p65 bra 	$L__BB0_85;
	mul.wide.u32 	%rd79, %r132, 4;
	add.s64 	%rd20, %rd3, %rd79;
	ld.local.f32 	%f43, [%rd20];
	ld.local.f32 	%f164, [%rd20+4];
	setp.leu.f32 	%p66, %f43, %f164;
	@%p66 bra 	$L__BB0_79;
	st.local.f32 	[%rd20], %f164;
	st.local.f32 	[%rd20+4], %f43;
	mov.f32 	%f164, %f43;
$L__BB0_79:
	setp.eq.s32 	%p67, %r40, 1;
	@%p67 bra 	$L__BB0_85;
	ld.local.f32 	%f165, [%rd20+8];
	setp.leu.f32 	%p68, %f164, %f165;
	@%p68 bra 	$L__BB0_82;
	st.local.f32 	[%rd20+4], %f165;
	st.local.f32 	[%rd20+8], %f164;
	mov.f32 	%f165, %f164;
$L__BB0_82:
	setp.eq.s32 	%p69, %r40, 2;
	@%p69 bra 	$L__BB0_85;
	ld.local.f32 	%f48, [%rd20+12];
	setp.leu.f32 	%p70, %f165, %f48;
	@%p70 bra 	$L__BB0_85;
	st.local.f32 	[%rd20+8], %f48;
	st.local.f32 	[%rd20+12], %f165;
$L__BB0_85:
	setp.eq.s32 	%p71, %r27, 3;
	@%p71 bra 	$L__BB0_195;
	setp.lt.s32 	%p72, %r119, 5;
	@%p72 bra 	$L__BB0_107;
	add.s32 	%r104, %r119, -5;
	and.b32  	%r46, %r119, 3;
	setp.lt.u32 	%p73, %r104, 3;
	mov.b32 	%r135, 0;
	@%p73 bra 	$L__BB0_98;
	ld.local.f32 	%f166, [%rd3];
	add.s64 	%rd92, %rd3, 8;
	and.b32  	%r106, %r119, 508;
	neg.s32 	%r133, %r106;
	mov.b32 	%r134, 4;
$L__BB0_89:
	mov.u32 	%r135, %r134;
	ld.local.f32 	%f167, [%rd92+-4];
	setp.leu.f32 	%p74, %f166, %f167;
	@%p74 bra 	$L__BB0_91;
	st.local.f32 	[%rd92+-8], %f167;
	st.local.f32 	[%rd92+-4], %f166;
	mov.f32 	%f167, %f166;
$L__BB0_91:
	ld.local.f32 	%f168, [%rd92];
	setp.leu.f32 	%p75, %f167, %f168;
	@%p75 bra 	$L__BB0_93;
	st.local.f32 	[%rd92+-4], %f168;
	st.local.f32 	[%rd92], %f167;
	mov.f32 	%f168, %f167;
$L__BB0_93:
	ld.local.f32 	%f169, [%rd92+4];
	setp.leu.f32 	%p76, %f168, %f169;
	@%p76 bra 	$L__BB0_95;
	st.local.f32 	[%rd92], %f169;
	st.local.f32 	[%rd92+4], %f168;
	mov.f32 	%f169, %f168;
$L__BB0_95:
	ld.local.f32 	%f166, [%rd92+8];
	setp.leu.f32 	%p77, %f169, %f166;
	@%p77 bra 	$L__BB0_97;
	st.local.f32 	[%rd92+4], %f166;
	st.local.f32 	[%rd92+8], %f169;
	mov.f32 	%f166, %f169;
$L__BB0_97:
	add.s64 	%rd92, %rd92, 16;
	add.s32 	%r134, %r135, 4;
	add.s32 	%r133, %r133, 4;
	setp.ne.s32 	%p78, %r133, -4;
	@%p78 bra 	$L__BB0_89;
$L__BB0_98:
	setp.eq.s32 	%p79, %r46, 0;
	@%p79 bra 	$L__BB0_107;
	mul.wide.u32 	%rd80, %r135, 4;
	add.s64 	%rd24, %rd3, %rd80;
	ld.local.f32 	%f59, [%rd24];
	ld.local.f32 	%f171, [%rd24+4];
	setp.leu.f32 	%p80, %f59, %f171;
	@%p80 bra 	$L__BB0_101;
	st.local.f32 	[%rd24], %f171;
	st.local.f32 	[%rd24+4], %f59;
	mov.f32 	%f171, %f59;
$L__BB0_101:
	setp.eq.s32 	%p81, %r46, 1;
	@%p81 bra 	$L__BB0_107;
	ld.local.f32 	%f172, [%rd24+8];
	setp.leu.f32 	%p82, %f171, %f172;
	@%p82 bra 	$L__BB0_104;
	st.local.f32 	[%rd24+4], %f172;
	st.local.f32 	[%rd24+8], %f171;
	mov.f32 	%f172, %f171;
$L__BB0_104:
	setp.eq.s32 	%p83, %r46, 2;
	@%p83 bra 	$L__BB0_107;
	ld.local.f32 	%f64, [%rd24+12];
	setp.leu.f32 	%p84, %f172, %f64;
	@%p84 bra 	$L__BB0_107;
	st.local.f32 	[%rd24+8], %f64;
	st.local.f32 	[%rd24+12], %f172;
$L__BB0_107:
	add.s32 	%r53, %r119, -5;
	setp.eq.s32 	%p85, %r27, 4;
	@%p85 bra 	$L__BB0_195;
	setp.lt.s32 	%p86, %r119, 6;
	@%p86 bra 	$L__BB0_129;
	add.s32 	%r108, %r119, -6;
	and.b32  	%r54, %r53, 3;
	setp.lt.u32 	%p87, %r108, 3;
	mov.b32 	%r137, 0;
	@%p87 bra 	$L__BB0_120;
	and.b32  	%r137, %r53, -4;
	ld.local.f32 	%f173, [%rd3];
	neg.s32 	%r136, %r137;
	add.s64 	%rd93, %rd3, 8;
$L__BB0_111:
	ld.local.f32 	%f174, [%rd93+-4];
	setp.leu.f32 	%p88, %f173, %f174;
	@%p88 bra 	$L__BB0_113;
	st.local.f32 	[%rd93+-8], %f174;
	st.local.f32 	[%rd93+-4], %f173;
	mov.f32 	%f174, %f173;
$L__BB0_113:
	ld.local.f32 	%f175, [%rd93];
	setp.leu.f32 	%p89, %f174, %f175;
	@%p89 bra 	$L__BB0_115;
	st.local.f32 	[%rd93+-4], %f175;
	st.local.f32 	[%rd93], %f174;
	mov.f32 	%f175, %f174;
$L__BB0_115:
	ld.local.f32 	%f176, [%rd93+4];
	setp.leu.f32 	%p90, %f175, %f176;
	@%p90 bra 	$L__BB0_117;
	st.local.f32 	[%rd93], %f176;
	st.local.f32 	[%rd93+4], %f175;
	mov.f32 	%f176, %f175;
$L__BB0_117:
	ld.local.f32 	%f173, [%rd93+8];
	setp.leu.f32 	%p91, %f176, %f173;
	@%p91 bra 	$L__BB0_119;
	st.local.f32 	[%rd93+4], %f173;
	st.local.f32 	[%rd93+8], %f176;
	mov.f32 	%f173, %f176;
$L__BB0_119:
	add.s32 	%r136, %r136, 4;
	add.s64 	%rd93, %rd93, 16;
	setp.ne.s32 	%p92, %r136, 0;
	@%p92 bra 	$L__BB0_111;
$L__BB0_120:
	setp.eq.s32 	%p93, %r54, 0;
	@%p93 bra 	$L__BB0_129;
	mul.wide.u32 	%rd81, %r137, 4;
	add.s64 	%rd28, %rd3, %rd81;
	ld.local.f32 	%f75, [%rd28];
	ld.local.f32 	%f178, [%rd28+4];
	setp.leu.f32 	%p94, %f75, %f178;
	@%p94 bra 	$L__BB0_123;
	st.local.f32 	[%rd28], %f178;
	st.local.f32 	[%rd28+4], %f75;
	mov.f32 	%f178, %f75;
$L__BB0_123:
	setp.eq.s32 	%p95, %r54, 1;
	@%p95 bra 	$L__BB0_129;
	ld.local.f32 	%f179, [%rd28+8];
	setp.leu.f32 	%p96, %f178, %f179;
	@%p96 bra 	$L__BB0_126;
	st.local.f32 	[%rd28+4], %f179;
	st.local.f32 	[%rd28+8], %f178;
	mov.f32 	%f179, %f178;
$L__BB0_126:
	setp.eq.s32 	%p97, %r54, 2;
	@%p97 bra 	$L__BB0_129;
	ld.local.f32 	%f80, [%rd28+12];
	setp.leu.f32 	%p98, %f179, %f80;
	@%p98 bra 	$L__BB0_129;
	st.local.f32 	[%rd28+8], %f80;
	st.local.f32 	[%rd28+12], %f179;
$L__BB0_129:
	add.s32 	%r60, %r119, -6;
	setp.eq.s32 	%p99, %r27, 5;
	@%p99 bra 	$L__BB0_195;
	setp.lt.s32 	%p100, %r119, 7;
	@%p100 bra 	$L__BB0_151;
	add.s32 	%r110, %r119, -7;
	and.b32  	%r61, %r60, 3;
	setp.lt.u32 	%p101, %r110, 3;
	mov.b32 	%r139, 0;
	@%p101 bra 	$L__BB0_142;
	and.b32  	%r139, %r60, -4;
	ld.local.f32 	%f180, [%rd3];
	neg.s32 	%r138, %r139;
	add.s64 	%rd94, %rd3, 8;
$L__BB0_133:
	ld.local.f32 	%f181, [%rd94+-4];
	setp.leu.f32 	%p102, %f180, %f181;
	@%p102 bra 	$L__BB0_135;
	st.local.f32 	[%rd94+-8], %f181;
	st.local.f32 	[%rd94+-4], %f180;
	mov.f32 	%f181, %f180;
$L__BB0_135:
	ld.local.f32 	%f182, [%rd94];
	setp.leu.f32 	%p103, %f181, %f182;
	@%p103 bra 	$L__BB0_137;
	st.local.f32 	[%rd94+-4], %f182;
	st.local.f32 	[%rd94], %f181;
	mov.f32 	%f182, %f181;
$L__BB0_137:
	ld.local.f32 	%f183, [%rd94+4];
	setp.leu.f32 	%p104, %f182, %f183;
	@%p104 bra 	$L__BB0_139;
	st.local.f32 	[%rd94], %f183;
	st.local.f32 	[%rd94+4], %f182;
	mov.f32 	%f183, %f182;
$L__BB0_139:
	ld.local.f32 	%f180, [%rd94+8];
	setp.leu.f32 	%p105, %f183, %f180;
	@%p105 bra 	$L__BB0_141;
	st.local.f32 	[%rd94+4], %f180;
	st.local.f32 	[%rd94+8], %f183;
	mov.f32 	%f180, %f183;
$L__BB0_141:
	add.s32 	%r138, %r138, 4;
	add.s64 	%rd94, %rd94, 16;
	setp.ne.s32 	%p106, %r138, 0;
	@%p106 bra 	$L__BB0_133;
$L__BB0_142:
	setp.eq.s32 	%p107, %r61, 0;
	@%p107 bra 	$L__BB0_151;
	mul.wide.u32 	%rd82, %r139, 4;
	add.s64 	%rd32, %rd3, %rd82;
	ld.local.f32 	%f91, [%rd32];
	ld.local.f32 	%f185, [%rd32+4];
	setp.leu.f32 	%p108, %f91, %f185;
	@%p108 bra 	$L__BB0_145;
	st.local.f32 	[%rd32], %f185;
	st.local.f32 	[%rd32+4], %f91;
	mov.f32 	%f185, %f91;
$L__BB0_145:
	setp.eq.s32 	%p109, %r61, 1;
	@%p109 bra 	$L__BB0_151;
	ld.local.f32 	%f186, [%rd32+8];
	setp.leu.f32 	%p110, %f185, %f186;
	@%p110 bra 	$L__BB0_148;
	st.local.f32 	[%rd32+4], %f186;
	st.local.f32 	[%rd32+8], %f185;
	mov.f32 	%f186, %f185;
$L__BB0_148:
	setp.eq.s32 	%p111, %r61, 2;
	@%p111 bra 	$L__BB0_151;
	ld.local.f32 	%f96, [%rd32+12];
	setp.leu.f32 	%p112, %f186, %f96;
	@%p112 bra 	$L__BB0_151;
	st.local.f32 	[%rd32+8], %f96;
	st.local.f32 	[%rd32+12], %f186;
$L__BB0_151:
	add.s32 	%r67, %r119, -7;
	setp.eq.s32 	%p113, %r27, 6;
	@%p113 bra 	$L__BB0_195;
	setp.lt.s32 	%p114, %r119, 8;
	@%p114 bra 	$L__BB0_173;
	add.s32 	%r112, %r119, -8;
	and.b32  	%r68, %r67, 3;
	setp.lt.u32 	%p115, %r112, 3;
	mov.b32 	%r141, 0;
	@%p115 bra 	$L__BB0_164;
	and.b32  	%r141, %r67, -4;
	ld.local.f32 	%f187, [%rd3];
	neg.s32 	%r140, %r141;
	add.s64 	%rd95, %rd3, 8;
$L__BB0_155:
	ld.local.f32 	%f188, [%rd95+-4];
	setp.leu.f32 	%p116, %f187, %f188;
	@%p116 bra 	$L__BB0_157;
	st.local.f32 	[%rd95+-8], %f188;
	st.local.f32 	[%rd95+-4], %f187;
	mov.f32 	%f188, %f187;
$L__BB0_157:
	ld.local.f32 	%f189, [%rd95];
	setp.leu.f32 	%p117, %f188, %f189;
	@%p117 bra 	$L__BB0_159;
	st.local.f32 	[%rd95+-4], %f189;
	st.local.f32 	[%rd95], %f188;
	mov.f32 	%f189, %f188;
$L__BB0_159:
	ld.local.f32 	%f190, [%rd95+4];
	setp.leu.f32 	%p118, %f189, %f190;
	@%p118 bra 	$L__BB0_161;
	st.local.f32 	[%rd95], %f190;
	st.local.f32 	[%rd95+4], %f189;
	mov.f32 	%f190, %f189;
$L__BB0_161:
	ld.local.f32 	%f187, [%rd95+8];
	setp.leu.f32 	%p119, %f190, %f187;
	@%p119 bra 	$L__BB0_163;
	st.local.f32 	[%rd95+4], %f187;
	st.local.f32 	[%rd95+8], %f190;
	mov.f32 	%f187, %f190;
$L__BB0_163:
	add.s32 	%r140, %r140, 4;
	add.s64 	%rd95, %rd95, 16;
	setp.ne.s32 	%p120, %r140, 0;
	@%p120 bra 	$L__BB0_155;
$L__BB0_164:
	setp.eq.s32 	%p121, %r68, 0;
	@%p121 bra 	$L__BB0_173;
	mul.wide.u32 	%rd83, %r141, 4;
	add.s64 	%rd36, %rd3, %rd83;
	ld.local.f32 	%f107, [%rd36];
	ld.local.f32 	%f192, [%rd36+4];
	setp.leu.f32 	%p122, %f107, %f192;
	@%p122 bra 	$L__BB0_167;
	st.local.f32 	[%rd36], %f192;
	st.local.f32 	[%rd36+4], %f107;
	mov.f32 	%f192, %f107;
$L__BB0_167:
	setp.eq.s32 	%p123, %r68, 1;
	@%p123 bra 	$L__BB0_173;
	ld.local.f32 	%f193, [%rd36+8];
	setp.leu.f32 	%p124, %f192, %f193;
	@%p124 bra 	$L__BB0_170;
	st.local.f32 	[%rd36+4], %f193;
	st.local.f32 	[%rd36+8], %f192;
	mov.f32 	%f193, %f192;
$L__BB0_170:
	setp.eq.s32 	%p125, %r68, 2;
	@%p125 bra 	$L__BB0_173;
	ld.local.f32 	%f112, [%rd36+12];
	setp.leu.f32 	%p126, %f193, %f112;
	@%p126 bra 	$L__BB0_173;
	st.local.f32 	[%rd36+8], %f112;
	st.local.f32 	[%rd36+12], %f193;
$L__BB0_173:
	setp.lt.s32 	%p127, %r119, 9;
	@%p127 bra 	$L__BB0_195;
	add.s32 	%r114, %r119, -9;
	and.b32  	%r74, %r119, 3;
	setp.lt.u32 	%p128, %r114, 3;
	mov.b32 	%r144, 0;
	@%p128 bra 	$L__BB0_186;
	ld.local.f32 	%f194, [%rd3];
	add.s64 	%rd96, %rd3, 8;
	and.b32  	%r116, %r119, 508;
	neg.s32 	%r142, %r116;
	mov.b32 	%r143, 8;
$L__BB0_176:
	ld.local.f32 	%f195, [%rd96+-4];
	setp.leu.f32 	%p129, %f194, %f195;
	@%p129 bra 	$L__BB0_178;
	st.local.f32 	[%rd96+-8], %f195;
	st.local.f32 	[%rd96+-4], %f194;
	mov.f32 	%f195, %f194;
$L__BB0_178:
	ld.local.f32 	%f196, [%rd96];
	setp.leu.f32 	%p130, %f195, %f196;
	@%p130 bra 	$L__BB0_180;
	st.local.f32 	[%rd96+-4], %f196;
	st.local.f32 	[%rd96], %f195;
	mov.f32 	%f196, %f195;
$L__BB0_180:
	ld.local.f32 	%f197, [%rd96+4];
	setp.leu.f32 	%p131, %f196, %f197;
	@%p131 bra 	$L__BB0_182;
	st.local.f32 	[%rd96], %f197;
	st.local.f32 	[%rd96+4], %f196;
	mov.f32 	%f197, %f196;
$L__BB0_182:
	ld.local.f32 	%f194, [%rd96+8];
	setp.leu.f32 	%p132, %f197, %f194;
	@%p132 bra 	$L__BB0_184;
	st.local.f32 	[%rd96+4], %f194;
	st.local.f32 	[%rd96+8], %f197;
	mov.f32 	%f194, %f197;
$L__BB0_184:
	add.s64 	%rd96, %rd96, 16;
	add.s32 	%r143, %r143, 4;
	add.s32 	%r142, %r142, 4;
	setp.ne.s32 	%p133, %r142, -8;
	@%p133 bra 	$L__BB0_176;
	add.s32 	%r144, %r143, -8;
$L__BB0_186:
	setp.eq.s32 	%p134, %r74, 0;
	@%p134 bra 	$L__BB0_195;
	mul.wide.u32 	%rd84, %r144, 4;
	add.s64 	%rd40, %rd3, %rd84;
	ld.local.f32 	%f123, [%rd40];
	ld.local.f32 	%f199, [%rd40+4];
	setp.leu.f32 	%p135, %f123, %f199;
	@%p135 bra 	$L__BB0_189;
	st.local.f32 	[%rd40], %f199;
	st.local.f32 	[%rd40+4], %f123;
	mov.f32 	%f199, %f123;
$L__BB0_189:
	setp.eq.s32 	%p136, %r74, 1;
	@%p136 bra 	$L__BB0_195;
	ld.local.f32 	%f200, [%rd40+8];
	setp.leu.f32 	%p137, %f199, %f200;
	@%p137 bra 	$L__BB0_192;
	st.local.f32 	[%rd40+4], %f200;
	st.local.f32 	[%rd40+8], %f199;
	mov.f32 	%f200, %f199;
$L__BB0_192:
	setp.eq.s32 	%p138, %r74, 2;
	@%p138 bra 	$L__BB0_195;
	ld.local.f32 	%f128, [%rd40+12];
	setp.leu.f32 	%p139, %f200, %f128;
	@%p139 bra 	$L__BB0_195;
	st.local.f32 	[%rd40+8], %f128;
	st.local.f32 	[%rd40+12], %f200;
$L__BB0_195:
	shr.u32 	%r117, %r119, 1;
	mul.wide.u32 	%rd85, %r117, 4;
	add.s64 	%rd86, %rd3, %rd85;
	ld.local.f32 	%f140, [%rd86];
	ld.global.f32 	%f141, [%rd7];
	sub.f32 	%f142, %f141, %f140;
	abs.f32 	%f143, %f142;
	setp.gt.f32 	%p140, %f143, %f129;
	selp.f32 	%f144, %f140, %f141, %p140;
	add.s64 	%rd88, %rd1, %rd61;
	st.global.f32 	[%rd88], %f144;
$L__BB0_196:
	ret;

}
	// .globl	_Z25ppg_demosaic_green_kernelPfS_iij
.visible .entry _Z25ppg_demosaic_green_kernelPfS_iij(
	.param .u64 .ptr .align 1 _Z25ppg_demosaic_green_kernelPfS_iij_param_0,
	.param .u64 .ptr .align 1 _Z25ppg_demosaic_green_kernelPfS_iij_param_1,
	.param .u32 _Z25ppg_demosaic_green_kernelPfS_iij_param_2,
	.param .u32 _Z25ppg_demosaic_green_kernelPfS_iij_param_3,
	.param .u32 _Z25ppg_demosaic_green_kernelPfS_iij_param_4
)
{
	.reg .pred 	%p<22>;
	.reg .b32 	%r<65>;
	.reg .b32 	%f<26>;
	.reg .b64 	%rd<21>;

	ld.param.u64 	%rd4, [_Z25ppg_demosaic_green_kernelPfS_iij_param_0];
	ld.param.u64 	%rd5, [_Z25ppg_demosaic_green_kernelPfS_iij_param_1];
	ld.param.u32 	%r17, [_Z25ppg_demosaic_green_kernelPfS_iij_param_2];
	ld.param.u32 	%r20, [_Z25ppg_demosaic_green_kernelPfS_iij_param_3];
	ld.param.u32 	%r19, [_Z25ppg_demosaic_green_kernelPfS_iij_param_4];
	cvta.to.global.u64 	%rd1, %rd5;
	cvta.to.global.u64 	%rd2, %rd4;
	mov.u32 	%r21, %ctaid.x;
	mov.u32 	%r22, %ntid.x;
	mov.u32 	%r23, %tid.x;
	mad.lo.s32 	%r1, %r21, %r22, %r23;
	mov.u32 	%r24, %ctaid.y;
	mov.u32 	%r25, %ntid.y;
	mov.u32 	%r26, %tid.y;
	mad.lo.s32 	%r27, %r24, %r25, %r26;
	setp.ge.s32 	%p1, %r1, %r17;
	setp.ge.s32 	%p2, %r27, %r20;
	or.pred  	%p3, %p1, %p2;
	@%p3 bra 	$L__BB1_19;
	mul.lo.s32 	%r3, %r17, %r27;
	add.s32 	%r4, %r3, %r1;
	shl.b32 	%r28, %r27, 1;
	and.b32  	%r5, %r28, 14;
	and.b32  	%r6, %r1, 1;
	or.b32  	%r29, %r5, %r6;
	shl.b32 	%r30, %r29, 1;
	shr.u32 	%r31, %r19, %r30;
	and.b32  	%r32, %r31, 3;
	setp.ne.s32 	%p4, %r32, 1;
	mov.f32 	%f22, 0f00000000;
	@%p4 bra 	$L__BB1_3;
	mul.wide.s32 	%rd18, %r4, 4;
	add.s64 	%rd19, %rd2, %rd18;
	ld.global.f32 	%f19, [%rd19];
	add.s64 	%rd20, %rd1, %rd18;
	st.global.f32 	[%rd20], %f19;
	bra.uni 	$L__BB1_19;
$L__BB1_3:
	add.s32 	%r7, %r27, -1;
	setp.lt.s32 	%p5, %r1, 0;
	setp.ge.u32 	%p6, %r7, %r20;
	mov.b32 	%r62, 0;
	or.pred  	%p7, %p5, %p6;
	@%p7 bra 	$L__BB1_6;
	shl.b32 	%r35, %r7, 1;
	and.b32  	%r36, %r35, 14;
	or.b32  	%r37, %r36, %r6;
	shl.b32 	%r38, %r37, 1;
	shr.u32 	%r39, %r19, %r38;
	and.b32  	%r40, %r39, 3;
	setp.ne.s32 	%p8, %r40, 1;
	@%p8 bra 	$L__BB1_6;
	sub.s32 	%r42, %r3, %r17;
	add.s32 	%r43, %r42, %r1;
	mul.wide.s32 	%rd6, %r43, 4;
	add.s64 	%rd7, %rd2, %rd6;
	ld.global.f32 	%f14, [%rd7];
	add.f32 	%f22, %f14, 0f00000000;
	mov.b32 	%r62, 1;
$L__BB1_6:
	add.s32 	%r9, %r1, 1;
	setp.lt.s32 	%p9, %r1, -1;
	setp.ge.s32 	%p10, %r9, %r17;
	cvt.s64.s32 	%rd8, %r1;
	cvt.s64.s32 	%rd9, %r3;
	add.s64 	%rd10, %rd9, %rd8;
	shl.b64 	%rd11, %rd10, 2;
	add.s64 	%rd3, %rd2, %rd11;
	or.pred  	%p11, %p9, %p10;
	@%p11 bra 	$L__BB1_9;
	and.b32  	%r44, %r9, 1;
	add.s32 	%r45, %r5, %r44;
	shl.b32 	%r46, %r45, 1;
	shr.u32 	%r47, %r19, %r46;
	and.b32  	%r48, %r47, 3;
	setp.ne.s32 	%p12, %r48, 1;
	@%p12 bra 	$L__BB1_9;
	ld.global.f32 	%f15, [%rd3+4];
	add.f32 	%f22, %f22, %f15;
	add.s32 	%r62, %r62, 1;
$L__BB1_9:
	setp.lt.s32 	%p13, %r1, 0;
	add.s32 	%r12, %r27, 1;
	setp.ge.u32 	%p14, %r12, %r20;
	or.pred  	%p15, %p13, %p14;
	@%p15 bra 	$L__BB1_12;
	shl.b32 	%r49, %r12, 1;
	and.b32  	%r50, %r49, 14;
	or.b32  	%r51, %r50, %r6;
	shl.b32 	%r52, %r51, 1;
	shr.u32 	%r53, %r19, %r52;
	and.b32  	%r54, %r53, 3;
	setp.ne.s32 	%p16, %r54, 1;
	@%p16 bra 	$L__BB1_12;
	add.s32 	%r55, %r4, %r17;
	mul.wide.s32 	%rd12, %r55, 4;
	add.s64 	%rd13, %rd2, %rd12;
	ld.global.f32 	%f16, [%rd13];
	add.f32 	%f22, %f22, %f16;
	add.s32 	%r62, %r62, 1;
$L__BB1_12:
	setp.lt.s32 	%p17, %r1, 1;
	setp.gt.s32 	%p18, %r1, %r17;
	or.pred  	%p19, %p17, %p18;
	@%p19 bra 	$L__BB1_15;
	xor.b32  	%r56, %r6, 1;
	add.s32 	%r57, %r5, %r56;
	shl.b32 	%r58, %r57, 1;
	shr.u32 	%r59, %r19, %r58;
	and.b32  	%r60, %r59, 3;
	setp.ne.s32 	%p20, %r60, 1;
	@%p20 bra 	$L__BB1_15;
	ld.global.f32 	%f17, [%rd3+-4];
	add.f32 	%f22, %f22, %f17;
	add.s32 	%r62, %r62, 1;
$L__BB1_15:
	setp.eq.s32 	%p21, %r62, 0;
	@%p21 bra 	$L__BB1_17;
	cvt.rn.f32.u32 	%f18, %r62;
	div.rn.f32 	%f25, %f22, %f18;
	bra.uni 	$L__BB1_18;
$L__BB1_17:
	mul.wide.s32 	%rd14, %r4, 4;
	add.s64 	%rd15, %rd2, %rd14;
	ld.global.f32 	%f25, [%rd15];
$L__BB1_18:
	mul.wide.s32 	%rd16, %r4, 4;
	add.s64 	%rd17, %rd1, %rd16;
	st.global.f32 	[%rd17], %f25;
$L__BB1_19:
	ret;

}
	// .globl	_Z27ppg_demosaic_redblue_kernelPfS_P6float4iij
.visible .entry _Z27ppg_demosaic_redblue_kernelPfS_P6float4iij(
	.param .u64 .ptr .align 1 _Z27ppg_demosaic_redblue_kernelPfS_P6float4iij_param_0,
	.param .u64 .ptr .align 1 _Z27ppg_demosaic_redblue_kernelPfS_P6float4iij_param_1,
	.param .u64 .ptr .align 1 _Z27ppg_demosaic_redblue_kernelPfS_P6float4iij_param_2,
	.param .u32 _Z27ppg_demosaic_redblue_kernelPfS_P6float4iij_param_3,
	.param .u32 _Z27ppg_demosaic_redblue_kernelPfS_P6float4iij_param_4,
	.param .u32 _Z27ppg_demosaic_redblue_kernelPfS_P6float4iij_param_5
)
{
	.reg .pred 	%p<74>;
	.reg .b32 	%r<178>;
	.reg .b32 	%f<99>;
	.reg .b64 	%rd<43>;

	ld.param.u64 	%rd9, [_Z27ppg_demosaic_redblue_kernelPfS_P6float4iij_param_0];
	ld.param.u64 	%rd11, [_Z27ppg_demosaic_redblue_kernelPfS_P6float4iij_param_1];
	ld.param.u64 	%rd10, [_Z27ppg_demosaic_redblue_kernelPfS_P6float4iij_param_2];
	ld.param.u32 	%r46, [_Z27ppg_demosaic_redblue_kernelPfS_P6float4iij_param_3];
	ld.param.u32 	%r49, [_Z27ppg_demosaic_redblue_kernelPfS_P6float4iij_param_4];
	ld.param.u32 	%r48, [_Z27ppg_demosaic_redblue_kernelPfS_P6float4iij_param_5];
	cvta.to.global.u64 	%rd1, %rd11;
	mov.u32 	%r50, %ctaid.x;
	mov.u32 	%r51, %ntid.x;
	mov.u32 	%r52, %tid.x;
	mad.lo.s32 	%r1, %r50, %r51, %r52;
	mov.u32 	%r53, %ctaid.y;
	mov.u32 	%r54, %ntid.y;
	mov.u32 	%r55, %tid.y;
	mad.lo.s32 	%r56, %r53, %r54, %r55;
	setp.ge.s32 	%p5, %r1, %r46;
	setp.ge.s32 	%p6, %r56, %r49;
	or.pred  	%p7, %p5, %p6;
	@%p7 bra 	$L__BB2_56;
	cvta.to.global.u64 	%rd12, %rd9;
	mul.lo.s32 	%r3, %r46, %r56;
	add.s32 	%r4, %r3, %r1;
	shl.b32 	%r58, %r56, 1;
	and.b32  	%r5, %r58, 14;
	and.b32  	%r6, %r1, 1;
	or.b32  	%r59, %r5, %r6;
	shl.b32 	%r60, %r59, 1;
	shr.u32 	%r61, %r48, %r60;
	and.b32  	%r57, %r61, 3;
	mul.wide.s32 	%rd13, %r4, 4;
	add.s64 	%rd14, %rd12, %rd13;
	ld.global.f32 	%f1, [%rd14];
	setp.eq.s32 	%p8, %r57, 2;
	mov.f32 	%f85, 0f00000000;
	@%p8 bra 	$L__BB2_17;
	setp.ne.s32 	%p9, %r57, 0;
	mov.f32 	%f81, 0f00000000;
	mov.f32 	%f88, 0f00000000;
	mov.f32 	%f89, 0f00000000;
	@%p9 bra 	$L__BB2_31;
	add.s64 	%rd24, %rd1, %rd13;
	ld.global.f32 	%f98, [%rd24];
	add.s32 	%r7, %r1, -1;
	add.s32 	%r8, %r56, -1;
	setp.gt.s32 	%p31, %r1, 0;
	setp.le.s32 	%p32, %r1, %r46;
	and.pred  	%p1, %p31, %p32;
	not.pred 	%p33, %p1;
	setp.ge.u32 	%p34, %r8, %r49;
	sub.s32 	%r96, %r3, %r46;
	cvt.s64.s32 	%rd2, %r1;
	cvt.s64.s32 	%rd25, %r96;
	add.s64 	%rd26, %rd25, %rd2;
	shl.b64 	%rd27, %rd26, 2;
	add.s64 	%rd3, %rd1, %rd27;
	mov.b32 	%r163, 0;
	or.pred  	%p35, %p33, %p34;
	@%p35 bra 	$L__BB2_6;
	shl.b32 	%r98, %r8, 1;
	and.b32  	%r99, %r98, 14;
	and.b32  	%r100, %r7, 1;
	or.b32  	%r101, %r99, %r100;
	shl.b32 	%r102, %r101, 1;
	shr.u32 	%r103, %r48, %r102;
	and.b32  	%r104, %r103, 3;
	setp.ne.s32 	%p36, %r104, 2;
	@%p36 bra 	$L__BB2_6;
	ld.global.f32 	%f53, [%rd3+-4];
	add.f32 	%f81, %f53, 0f00000000;
	mov.b32 	%r163, 1;
$L__BB2_6:
	setp.ge.u32 	%p37, %r8, %r49;
	add.s32 	%r10, %r1, 1;
	setp.gt.s32 	%p38, %r1, -2;
	setp.lt.s32 	%p39, %r10, %r46;
	and.pred  	%p2, %p38, %p39;
	not.pred 	%p40, %p2;
	or.pred  	%p41, %p40, %p37;
	@%p41 bra 	$L__BB2_9;
	shl.b32 	%r106, %r8, 1;
	and.b32  	%r107, %r106, 14;
	and.b32  	%r108, %r10, 1;
	or.b32  	%r109, %r107, %r108;
	shl.b32 	%r110, %r109, 1;
	shr.u32 	%r111, %r48, %r110;
	and.b32  	%r112, %r111, 3;
	setp.ne.s32 	%p42, %r112, 2;
	@%p42 bra 	$L__BB2_9;
	ld.global.f32 	%f54, [%rd3+4];
	add.f32 	%f81, %f81, %f54;
	add.s32 	%r163, %r163, 1;
$L__BB2_9:
	add.s32 	%r13, %r56, 1;
	setp.ge.u32 	%p43, %r13, %r49;
	add.s32 	%r113, %r3, %r46;
	cvt.s64.s32 	%rd28, %r113;
	add.s64 	%rd29, %rd28, %rd2;
	shl.b64 	%rd30, %rd29, 2;
	add.s64 	%rd4, %rd1, %rd30;
	or.pred  	%p45, %p33, %p43;
	@%p45 bra 	$L__BB2_12;
	shl.b32 	%r114, %r13, 1;
	and.b32  	%r115, %r114, 14;
	and.b32  	%r116, %r7, 1;
	or.b32  	%r117, %r115, %r116;
	shl.b32 	%r118, %r117, 1;
	shr.u32 	%r119, %r48, %r118;
	and.b32  	%r120, %r119, 3;
	setp.ne.s32 	%p46, %r120, 2;
	@%p46 bra 	$L__BB2_12;
	ld.global.f32 	%f55, [%rd4+-4];
	add.f32 	%f81, %f81, %f55;
	add.s32 	%r163, %r163, 1;
$L__BB2_12:
	setp.ge.u32 	%p47, %r13, %r49;
	or.pred  	%p49, %p40, %p47;
	@%p49 bra 	$L__BB2_15;
	shl.b32 	%r121, %r13, 1;
	and.b32  	%r122, %r121, 14;
	and.b32  	%r123, %r10, 1;
	or.b32  	%r124, %r122, %r123;
	shl.b32 	%r125, %r124, 1;
	shr.u32 	%r126, %r48, %r125;
	and.b32  	%r127, %r126, 3;
	setp.ne.s32 	%p50, %r127, 2;
	@%p50 bra 	$L__BB2_15;
	ld.global.f32 	%f56, [%rd4+4];
	add.f32 	%f81, %f81, %f56;
	add.s32 	%r163, %r163, 1;
$L__BB2_15:
	setp.eq.s32 	%p51, %r163, 0;
	mov.f32 	%f97, 0f00000000;
	@%p51 bra 	$L__BB2_55;
	cvt.rn.f32.u32 	%f58, %r163;
	div.rn.f32 	%f97, %f81, %f58;
	bra.uni 	$L__BB2_55;
$L__BB2_17:
	add.s64 	%rd16, %rd1, %rd13;
	ld.global.f32 	%f97, [%rd16];
	add.s32 	%r18, %r1, -1;
	add.s32 	%r19, %r56, -1;
	setp.gt.s32 	%p10, %r1, 0;
	setp.le.s32 	%p11, %r1, %r46;
	and.pred  	%p3, %p10, %p11;
	not.pred 	%p12, %p3;
	setp.ge.u32 	%p13, %r19, %r49;
	sub.s32 	%r63, %r3, %r46;
	cvt.s64.s32 	%rd5, %r1;
	cvt.s64.s32 	%rd17, %r63;
	add.s64 	%rd18, %rd17, %rd5;
	shl.b64 	%rd19, %rd18, 2;
	add.s64 	%rd6, %rd1, %rd19;
	mov.b32 	%r167, 0;
	or.pred  	%p14, %p12, %p13;
	@%p14 bra 	$L__BB2_20;
	shl.b32 	%r65, %r19, 1;
	and.b32  	%r66, %r65, 14;
	and.b32  	%r67, %r18, 1;
	or.b32  	%r68, %r66, %r67;
	shl.b32 	%r69, %r68, 1;
	shr.u32 	%r70, %r48, %r69;
	and.b32  	%r71, %r70, 3;
	setp.ne.s32 	%p15, %r71, 0;
	@%p15 bra 	$L__BB2_20;
	ld.global.f32 	%f45, [%rd6+-4];
	add.f32 	%f85, %f45, 0f00000000;
	mov.b32 	%r167, 1;
$L__BB2_20:
	setp.ge.u32 	%p16, %r19, %r49;
	add.s32 	%r21, %r1, 1;
	setp.gt.s32 	%p17, %r1, -2;
	setp.lt.s32 	%p18, %r21, %r46;
	and.pred  	%p4, %p17, %p18;
	not.pred 	%p19, %p4;
	or.pred  	%p20, %p19, %p16;
	@%p20 bra 	$L__BB2_23;
	shl.b32 	%r73, %r19, 1;
	and.b32  	%r74, %r73, 14;
	and.b32  	%r75, %r21, 1;
	or.b32  	%r76, %r74, %r75;
	shl.b32 	%r77, %r76, 1;
	shr.u32 	%r78, %r48, %r77;
	and.b32  	%r79, %r78, 3;
	setp.ne.s32 	%p21, %r79, 0;
	@%p21 bra 	$L__BB2_23;
	ld.global.f32 	%f46, [%rd6+4];
	add.f32 	%f85, %f85, %f46;
	add.s32 	%r167, %r167, 1;
$L__BB2_23:
	add.s32 	%r24, %r56, 1;
	setp.ge.u32 	%p22, %r24, %r49;
	add.s32 	%r80, %r3, %r46;
	cvt.s64.s32 	%rd20, %r80;
	add.s64 	%rd21, %rd20, %rd5;
	shl.b64 	%rd22, %rd21, 2;
	add.s64 	%rd7, %rd1, %rd22;
	or.pred  	%p24, %p12, %p22;
	@%p24 bra 	$L__BB2_26;
	shl.b32 	%r81, %r24, 1;
	and.b32  	%r82, %r81, 14;
	and.b32  	%r83, %r18, 1;
	or.b32  	%r84, %r82, %r83;
	shl.b32 	%r85, %r84, 1;
	shr.u32 	%r86, %r48, %r85;
	and.b32  	%r87, %r86, 3;
	setp.ne.s32 	%p25, %r87, 0;
	@%p25 bra 	$L__BB2_26;
	ld.global.f32 	%f47, [%rd7+-4];
	add.f32 	%f85, %f85, %f47;
	add.s32 	%r167, %r167, 1;
$L__BB2_26:
	setp.ge.u32 	%p26, %r24, %r49;
	or.pred  	%p28, %p19, %p26;
	@%p28 bra 	$L__BB2_29;
	shl.b32 	%r88, %r24, 1;
	and.b32  	%r89, %r88, 14;
	and.b32  	%r90, %r21, 1;
	or.b32  	%r91, %r89, %r90;
	shl.b32 	%r92, %r91, 1;
	shr.u32 	%r93, %r48, %r92;
	and.b32  	%r94, %r93, 3;
	setp.ne.s32 	%p29, %r94, 0;
	@%p29 bra 	$L__BB2_29;
	ld.global.f32 	%f48, [%rd7+4];
	add.f32 	%f85, %f85, %f48;
	add.s32 	%r167, %r167, 1;
$L__BB2_29:
	setp.eq.s32 	%p30, %r167, 0;
	mov.f32 	%f98, 0f00000000;
	@%p30 bra 	$L__BB2_55;
	cvt.rn.f32.u32 	%f50, %r167;
	div.rn.f32 	%f98, %f85, %f50;
	bra.uni 	$L__BB2_55;
$L__BB2_31:
	add.s32 	%r29, %r56, -1;
	setp.lt.s32 	%p52, %r1, 0;
	setp.ge.u32 	%p53, %r29, %r49;
	mov.b32 	%r171, 0;
	or.pred  	%p54, %p52, %p53;
	mov.u32 	%r170, %r171;
	@%p54 bra 	$L__BB2_36;
	shl.b32 	%r131, %r29, 1;
	and.b32  	%r132, %r131, 14;
	or.b32  	%r133, %r132, %r6;
	shl.b32 	%r134, %r133, 1;
	shr.u32 	%r135, %r48, %r134;
	and.b32  	%r130, %r135, 3;
	setp.eq.s32 	%p55, %r130, 2;
	@%p55 bra 	$L__BB2_35;
	setp.ne.s32 	%p56, %r130, 0;
	mov.u32 	%r170, %r171;
	@%p56 bra 	$L__BB2_36;
	sub.s32 	%r142, %r3, %r46;
	add.s32 	%r143, %r142, %r1;
	mul.wide.s32 	%rd33, %r143, 4;
	add.s64 	%rd34, %rd1, %rd33;
	ld.global.f32 	%f64, [%rd34];
	add.f32 	%f88, %f64, 0f00000000;
	mov.b32 	%r170, 1;
	bra.uni 	$L__BB2_36;
$L__BB2_35:
	sub.s32 	%r138, %r3, %r46;
	add.s32 	%r139, %r138, %r1;
	mul.wide.s32 	%rd31, %r139, 4;
	add.s64 	%rd32, %rd1, %rd31;
	ld.global.f32 	%f62, [%rd32];
	add.f32 	%f89, %f62, 0f00000000;
	mov.b32 	%r137, 1;
	mov.u32 	%r170, %r171;
	mov.u32 	%r171, %r137;
$L__BB2_36:
	add.s32 	%r32, %r1, 1;
	setp.lt.s32 	%p57, %r1, -1;
	setp.ge.s32 	%p58, %r32, %r46;
	add.s64 	%rd8, %rd1, %rd13;
	or.pred  	%p59, %p57, %p58;
	@%p59 bra 	$L__BB2_41;
	and.b32  	%r145, %r32, 1;
	add.s32 	%r146, %r5, %r145;
	shl.b32 	%r147, %r146, 1;
	shr.u32 	%r148, %r48, %r147;
	and.b32  	%r144, %r148, 3;
	setp.eq.s32 	%p60, %r144, 0;
	@%p60 bra 	$L__BB2_40;
	setp.ne.s32 	%p61, %r144, 2;
	@%p61 bra 	$L__BB2_41;
	ld.global.f32 	%f65, [%rd8+4];
	add.f32 	%f89, %f89, %f65;
	add.s32 	%r171, %r171, 1;
	bra.uni 	$L__BB2_41;
$L__BB2_40:
	ld.global.f32 	%f66, [%rd8+4];
	add.f32 	%f88, %f88, %f66;
	add.s32 	%r170, %r170, 1;
$L__BB2_41:
	setp.lt.s32 	%p62, %r1, 0;
	add.s32 	%r37, %r56, 1;
	setp.ge.u32 	%p63, %r37, %r49;
	or.pred  	%p64, %p62, %p63;
	@%p64 bra 	$L__BB2_46;
	shl.b32 	%r150, %r37, 1;
	and.b32  	%r151, %r150, 14;
	or.b32  	%r152, %r151, %r6;
	shl.b32 	%r153, %r152, 1;
	shr.u32 	%r154, %r48, %r153;
	and.b32  	%r149, %r154, 3;
	setp.eq.s32 	%p65, %r149, 0;
	@%p65 bra 	$L__BB2_45;
	setp.ne.s32 	%p66, %r149, 2;
	@%p66 bra 	$L__BB2_46;
	add.s32 	%r155, %r4, %r46;
	mul.wide.s32 	%rd36, %r155, 4;
	add.s64 	%rd37, %rd1, %rd36;
	ld.global.f32 	%f67, [%rd37];
	add.f32 	%f89, %f89, %f67;
	add.s32 	%r171, %r171, 1;
	bra.uni 	$L__BB2_46;
$L__BB2_45:
	add.s32 	%r156, %r4, %r46;
	mul.wide.s32 	%rd38, %r156, 4;
	add.s64 	%rd39, %rd1, %rd38;
	ld.global.f32 	%f68, [%rd39];
	add.f32 	%f88, %f88, %f68;
	add.s32 	%r170, %r170, 1;
$L__BB2_46:
	setp.lt.s32 	%p67, %r1, 1;
	setp.gt.s32 	%p68, %r1, %r46;
	or.pred  	%p69, %p67, %p68;
	@%p69 bra 	$L__BB2_51;
	xor.b32  	%r158, %r6, 1;
	add.s32 	%r159, %r5, %r158;
	shl.b32 	%r160, %r159, 1;
	shr.u32 	%r161, %r48, %r160;
	and.b32  	%r157, %r161, 3;
	setp.eq.s32 	%p70, %r157, 0;
	@%p70 bra 	$L__BB2_50;
	setp.ne.s32 	%p71, %r157, 2;
	@%p71 bra 	$L__BB2_51;
	ld.global.f32 	%f69, [%rd8+-4];
	add.f32 	%f89, %f89, %f69;
	add.s32 	%r171, %r171, 1;
	bra.uni 	$L__BB2_51;
$L__BB2_50:
	ld.global.f32 	%f70, [%rd8+-4];
	add.f32 	%f88, %f88, %f70;
	add.s32 	%r170, %r170, 1;
$L__BB2_51:
	setp.eq.s32 	%p72, %r170, 0;
	mov.f32 	%f98, 0f00000000;
	@%p72 bra 	$L__BB2_53;
	cvt.rn.f32.u32 	%f72, %r170;
	div.rn.f32 	%f98, %f88, %f72;
$L__BB2_53:
	setp.eq.s32 	%p73, %r171, 0;
	mov.f32 	%f97, 0f00000000;
	@%p73 bra 	$L__BB2_55;
	cvt.rn.f32.u32 	%f74, %r171;
	div.rn.f32 	%f97, %f89, %f74;
$L__BB2_55:
	cvta.to.global.u64 	%rd40, %rd10;
	mul.wide.s32 	%rd41, %r4, 16;
	add.s64 	%rd42, %rd40, %rd41;
	mov.f32 	%f75, 0f3F800000;
	st.global.v4.f32 	[%rd42], {%f98, %f1, %f97, %f75};
$L__BB2_56:
	ret;

}
	// .globl	_Z25border_interpolate_kernelP6float4iiji
.visible .entry _Z25border_interpolate_kernelP6float4iiji(
	.param .u64 .ptr .align 1 _Z25border_interpolate_kernelP6float4iiji_param_0,
	.param .u32 _Z25border_interpolate_kernelP6float4iiji_param_1,
	.param .u32 _Z25border_interpolate_kernelP6float4iiji_param_2,
	.param .u32 _Z25border_interpolate_kernelP6float4iiji_param_3,
	.param .u32 _Z25border_interpolate_kernelP6float4iiji_param_4
)
{
	.reg .pred 	%p<9>;
	.reg .b32 	%r<26>;
	.reg .b32 	%f<5>;
	.reg .b64 	%rd<7>;

	ld.param.u64 	%rd1, [_Z25border_interpolate_kernelP6float4iiji_param_0];
	ld.param.u32 	%r3, [_Z25border_interpolate_kernelP6float4iiji_param_1];
	ld.param.u32 	%r6, [_Z25border_interpolate_kernelP6float4iiji_param_2];
	ld.param.u32 	%r5, [_Z25border_interpolate_kernelP6float4iiji_param_4];
	mov.u32 	%r7, %ctaid.x;
	mov.u32 	%r8, %ntid.x;
	mov.u32 	%r9, %tid.x;
	mad.lo.s32 	%r1, %r7, %r8, %r9;
	mov.u32 	%r10, %ctaid.y;
	mov.u32 	%r11, %ntid.y;
	mov.u32 	%r12, %tid.y;
	mad.lo.s32 	%r13, %r10, %r11, %r12;
	setp.ge.s32 	%p1, %r1, %r3;
	setp.ge.s32 	%p2, %r13, %r6;
	or.pred  	%p3, %p1, %p2;
	@%p3 bra 	$L__BB3_3;
	sub.s32 	%r14, %r3, %r5;
	setp.lt.s32 	%p4, %r1, %r14;
	min.s32 	%r15, %r1, %r13;
	setp.ge.s32 	%p5, %r15, %r5;
	sub.s32 	%r16, %r6, %r5;
	setp.lt.s32 	%p6, %r13, %r16;
	and.pred  	%p7, %p4, %p6;
	and.pred  	%p8, %p7, %p5;
	@%p8 bra 	$L__BB3_3;
	cvta.to.global.u64 	%rd2, %rd1;
	mad.lo.s32 	%r17, %r3, %r13, %r1;
	not.b32 	%r18, %r5;
	add.s32 	%r19, %r3, %r18;
	min.s32 	%r20, %r19, %r1;
	max.s32 	%r21, %r5, %r20;
	add.s32 	%r22, %r6, %r18;
	min.s32 	%r23, %r22, %r13;
	max.s32 	%r24, %r5, %r23;
	mad.lo.s32 	%r25, %r24, %r3, %r21;
	mul.wide.s32 	%rd3, %r17, 16;
	add.s64 	%rd4, %rd2, %rd3;
	mul.wide.s32 	%rd5, %r25, 16;
	add.s64 	%rd6, %rd2, %rd5;
	ld.global.v4.f32 	{%f1, %f2, %f3, %f4}, [%rd6];
	st.global.v4.f32 	[%rd4], {%f1, %f2, %f3, %f4};
$L__BB3_3:
	ret;

}


// ===== COMPILED SASS (sm_100) =====

	.target	sm_100

	.elftype	@"ET_EXEC"


//--------------------- .note.nv.tkinfo           --------------------------
	.section	.note.nv.tkinfo,"",@"SHT_NOTE"
	.sectionflags	@"SHF_NOTE_NV_TKINFO"
	.tkinfo
        /*0018*/ 	.word	0x00000002
        /*0030*/ 	.string	""
        /*0030*/ 	.string	"ptxas"
        /*0030*/ 	.string	"Cuda compilation tools, release 13.0, V13.0.88"
        /*0030*/ 	.string	"Build cuda_13.0.r13.0/compiler.36424714_0"
        /*0030*/ 	.string	"-arch sm_100 -m 64 "



//--------------------- .note.nv.cuinfo           --------------------------
	.section	.note.nv.cuinfo,"",@"SHT_NOTE"
	.sectionflags	@"SHF_NOTE_NV_CUINFO"
        /*0018*/ 	.short	0x0002
        /*001a*/ 	.short	0x0064
        /*001c*/ 	.short	0x0082
	.zero		2


//--------------------- .nv.info                  --------------------------
	.section	.nv.info,"",@"SHT_CUDA_INFO"
	.align	4


	//----- nvinfo : EIATTR_REGCOUNT
	.align		4
        /*0000*/ 	.byte	0x04, 0x2f
        /*0002*/ 	.short	(.L_1 - .L_0)
	.align		4
.L_0:
        /*0004*/ 	.word	index@(_Z17pre_median_kernelPfS_iijf)
        /*0008*/ 	.word	0x00000019


	//----- nvinfo : EIATTR_FRAME_SIZE
	.align		4
.L_1:
        /*000c*/ 	.byte	0x04, 0x11
        /*000e*/ 	.short	(.L_3 - .L_2)
	.align		4
.L_2:
        /*0010*/ 	.word	index@(_Z17pre_median_kernelPfS_iijf)
        /*0014*/ 	.word	0x00000028


	//----- nvinfo : EIATTR_REGCOUNT
	.align		4
.L_3:
        /*0018*/ 	.byte	0x04, 0x2f
        /*001a*/ 	.short	(.L_5 - .L_4)
	.align		4
.L_4:
        /*001c*/ 	.word	index@(_Z25ppg_demosaic_green_kernelPfS_iij)
        /*0020*/ 	.word	0x00000010


	//----- nvinfo : EIATTR_FRAME_SIZE
	.align		4
.L_5:
        /*0024*/ 	.byte	0x04, 0x11
        /*0026*/ 	.short	(.L_7 - .L_6)
	.align		4
.L_6:
        /*0028*/ 	.word	index@($__internal_1_$__cuda_sm3x_div_rn_noftz_f32_slowpath)
        /*002c*/ 	.word	0x00000000


	//----- nvinfo : EIATTR_FRAME_SIZE
	.align		4
.L_7:
        /*0030*/ 	.byte	0x04, 0x11
        /*0032*/ 	.short	(.L_9 - .L_8)
	.align		4
.L_8:
        /*0034*/ 	.word	index@(_Z25ppg_demosaic_green_kernelPfS_iij)
        /*0038*/ 	.word	0x00000000


	//----- nvinfo : EIATTR_REGCOUNT
	.align		4
.L_9:
        /*003c*/ 	.byte	0x04, 0x2f
        /*003e*/ 	.short	(.L_11 - .L_10)
	.align		4
.L_10:
        /*0040*/ 	.word	index@(_Z27ppg_demosaic_redblue_kernelPfS_P6float4iij)
        /*0044*/ 	.word	0x00000018


	//----- nvinfo : EIATTR_FRAME_SIZE
	.align		4
.L_11:
        /*0048*/ 	.byte	0x04, 0x11
        /*004a*/ 	.short	(.L_13 - .L_12)
	.align		4
.L_12:
        /*004c*/ 	.word	index@($__internal_0_$__cuda_sm3x_div_rn_noftz_f32_slowpath)
        /*0050*/ 	.word	0x00000000


	//----- nvinfo : EIATTR_FRAME_SIZE
	.align		4
.L_13:
        /*0054*/ 	.byte	0x04, 0x11
        /*0056*/ 	.short	(.L_15 - .L_14)
	.align		4
.L_14:
        /*0058*/ 	.word	index@(_Z27ppg_demosaic_redblue_kernelPfS_P6float4iij)
        /*005c*/ 	.word	0x00000000


	//----- nvinfo : EIATTR_REGCOUNT
	.align		4
.L_15:
        /*0060*/ 	.byte	0x04, 0x2f
        /*0062*/ 	.short	(.L_17 - .L_16)
	.align		4
.L_16:
        /*0064*/ 	.word	index@(_Z25border_interpolate_kernelP6float4iiji)
        /*0068*/ 	.word	0x0000000e


	//----- nvinfo : EIATTR_FRAME_SIZE
	.align		4
.L_17:
        /*006c*/ 	.byte	0x04, 0x11
        /*006e*/ 	.short	(.L_19 - .L_18)
	.align		4
.L_18:
        /*0070*/ 	.word	index@(_Z25border_interpolate_kernelP6float4iiji)
        /*0074*/ 	.word	0x00000000


	//----- nvinfo : EIATTR_MIN_STACK_SIZE
	.align		4
.L_19:
        /*0078*/ 	.byte	0x04, 0x12
        /*007a*/ 	.short	(.L_21 - .L_20)
	.align		4
.L_20:
        /*007c*/ 	.word	index@(_Z25border_interpolate_kernelP6float4iiji)
        /*0080*/ 	.word	0x00000000


	//----- nvinfo : EIATTR_MIN_STACK_SIZE
	.align		4
.L_21:
        /*0084*/ 	.byte	0x04, 0x12
        /*0086*/ 	.short	(.L_23 - .L_22)
	.align		4
.L_22:
        /*0088*/ 	.word	index@(_Z27ppg_demosaic_redblue_kernelPfS_P6float4iij)
        /*008c*/ 	.word	0x00000000


	//----- nvinfo : EIATTR_MIN_STACK_SIZE
	.align		4
.L_23:
        /*0090*/ 	.byte	0x04, 0x12
        /*0092*/ 	.short	(.L_25 - .L_24)
	.align		4
.L_24:
        /*0094*/ 	.word	index@(_Z25ppg_demosaic_green_kernelPfS_iij)
        /*0098*/ 	.word	0x00000000


	//----- nvinfo : EIATTR_MIN_STACK_SIZE
	.align		4
.L_25:
        /*009c*/ 	.byte	0x04, 0x12
        /*009e*/ 	.short	(.L_27 - .L_26)
	.align		4
.L_26:
        /*00a0*/ 	.word	index@(_Z17pre_median_kernelPfS_iijf)
        /*00a4*/ 	.word	0x00000028
.L_27:


//--------------------- .nv.compat                --------------------------
	.section	.nv.compat,"",@"SHT_CUDA_COMPAT_INFO"
	.align	4
        /*0000*/ 	.byte	0x02, 0x09, 0x00, 0x00, 0x02, 0x02, 0x01, 0x00, 0x02, 0x05, 0x05, 0x00, 0x03, 0x07, 0x01, 0x01
        /*0010*/ 	.byte	0x02, 0x03, 0x00, 0x00, 0x02, 0x06, 0x01, 0x00, 0x04, 0x0b, 0x08, 0x00, 0x01, 0x00, 0x00, 0x00
        /*0020*/ 	.byte	0x00, 0x00, 0x00, 0x00


//--------------------- .nv.info._Z25border_interpolate_kernelP6float4iiji --------------------------
	.section	.nv.info._Z25border_interpolate_kernelP6float4iiji,"",@"SHT_CUDA_INFO"
	.sectionflags	@""
	.align	4


	//----- nvinfo : EIATTR_CUDA_API_VERSION
	.align		4
        /*0000*/ 	.byte	0x04, 0x37
        /*0002*/ 	.short	(.L_29 - .L_28)
.L_28:
        /*0004*/ 	.word	0x00000082


	//----- nvinfo : EIATTR_KPARAM_INFO
	.align		4
.L_29:
        /*0008*/ 	.byte	0x04, 0x17
        /*000a*/ 	.short	(.L_31 - .L_30)
.L_30:
        /*000c*/ 	.word	0x00000000
        /*0010*/ 	.short	0x0004
        /*0012*/ 	.short	0x0014
        /*0014*/ 	.byte	0x00, 0xf0, 0x11, 0x00


	//----- nvinfo : EIATTR_KPARAM_INFO
	.align		4
.L_31:
        /*0018*/ 	.byte	0x04, 0x17
        /*001a*/ 	.short	(.L_33 - .L_32)
.L_32:
        /*001c*/ 	.word	0x00000000
        /*0020*/ 	.short	0x0003
        /*0022*/ 	.short	0x0010
        /*0024*/ 	.byte	0x00, 0xf0, 0x11, 0x00


	//----- nvinfo : EIATTR_KPARAM_INFO
	.align		4
.L_33:
        /*0028*/ 	.byte	0x04, 0x17
        /*002a*/ 	.short	(.L_35 - .L_34)
.L_34:
        /*002c*/ 	.word	0x00000000
        /*0030*/ 	.short	0x0002
        /*0032*/ 	.short	0x000c
        /*0034*/ 	.byte	0x00, 0xf0, 0x11, 0x00


	//----- nvinfo : EIATTR_KPARAM_INFO
	.align		4
.L_35:
        /*0038*/ 	.byte	0x04, 0x17
        /*003a*/ 	.short	(.L_37 - .L_36)
.L_36:
        /*003c*/ 	.word	0x00000000
        /*0040*/ 	.short	0x0001
        /*0042*/ 	.short	0x0008
        /*0044*/ 	.byte	0x00, 0xf0, 0x11, 0x00


	//----- nvinfo : EIATTR_KPARAM_INFO
	.align		4
.L_37:
        /*0048*/ 	.byte	0x04, 0x17
        /*004a*/ 	.short	(.L_39 - .L_38)
.L_38:
        /*004c*/ 	.word	0x00000000
        /*0050*/ 	.short	0x0000
        /*0052*/ 	.short	0x0000
        /*0054*/ 	.byte	0x00, 0xf5, 0x21, 0x00


	//----- nvinfo : EIATTR_SPARSE_MMA_MASK
	.align		4
.L_39:
        /*0058*/ 	.byte	0x03, 0x50
        /*005a*/ 	.short	0x0000


	//----- nvinfo : EIATTR_MAXREG_COUNT
	.align		4
        /*005c*/ 	.byte	0x03, 0x1b
        /*005e*/ 	.short	0x00ff


	//----- nvinfo : EIATTR_MERCURY_ISA_VERSION
	.align		4
        /*0060*/ 	.byte	0x03, 0x5f
        /*0062*/ 	.short	0x0101


	//----- nvinfo : EIATTR_VRC_CTA_INIT_COUNT
	.align		4
        /*0064*/ 	.byte	0x02, 0x4a
	.zero		1
	.zero		1


	//----- nvinfo : EIATTR_EXIT_INSTR_OFFSETS
	.align		4
        /*0068*/ 	.byte	0x04, 0x1c
        /*006a*/ 	.short	(.L_41 - .L_40)


	//   ....[0]....
.L_40:
        /*006c*/ 	.word	0x000000c0


	//   ....[1]....
        /*0070*/ 	.word	0x00000150


	//   ....[2]....
        /*0074*/ 	.word	0x00000220


	//----- nvinfo : EIATTR_CBANK_PARAM_SIZE
	.align		4
.L_41:
        /*0078*/ 	.byte	0x03, 0x19
        /*007a*/ 	.short	0x0018


	//----- nvinfo : EIATTR_PARAM_CBANK
	.align		4
        /*007c*/ 	.byte	0x04, 0x0a
        /*007e*/ 	.short	(.L_43 - .L_42)
	.align		4
.L_42:
        /*0080*/ 	.word	index@(.nv.constant0._Z25border_interpolate_kernelP6float4iiji)
        /*0084*/ 	.short	0x0380
        /*0086*/ 	.short	0x0018


	//----- nvinfo : EIATTR_SW_WAR
	.align		4
.L_43:
        /*0088*/ 	.byte	0x04, 0x36
        /*008a*/ 	.short	(.L_45 - .L_44)
.L_44:
        /*008c*/ 	.word	0x00000008
.L_45:


//--------------------- .nv.info._Z27ppg_demosaic_redblue_kernelPfS_P6float4iij --------------------------
	.section	.nv.info._Z27ppg_demosaic_redblue_kernelPfS_P6float4iij,"",@"SHT_CUDA_INFO"
	.sectionflags	@""
	.align	4


	//----- nvinfo : EIATTR_CUDA_API_VERSION
	.align		4
        /*0000*/ 	.byte	0x04, 0x37
        /*0002*/ 	.short	(.L_47 - .L_46)
.L_46:
        /*0004*/ 	.word	0x00000082


	//----- nvinfo : EIATTR_KPARAM_INFO
	.align		4
.L_47:
        /*0008*/ 	.byte	0x04, 0x17
        /*000a*/ 	.short	(.L_49 - .L_48)
.L_48:
        /*000c*/ 	.word	0x00000000
        /*0010*/ 	.short	0x0005
        /*0012*/ 	.short	0x0020
        /*0014*/ 	.byte	0x00, 0xf0, 0x11, 0x00


	//----- nvinfo : EIATTR_KPARAM_INFO
	.align		4
.L_49:
        /*0018*/ 	.byte	0x04, 0x17
        /*001a*/ 	.short	(.L_51 - .L_50)
.L_50:
        /*001c*/ 	.word	0x00000000
        /*0020*/ 	.short	0x0004
        /*0022*/ 	.short	0x001c
        /*0024*/ 	.byte	0x00, 0xf0, 0x11, 0x00


	//----- nvinfo : EIATTR_KPARAM_INFO
	.align		4
.L_51:
        /*0028*/ 	.byte	0x04, 0x17
        /*002a*/ 	.short	(.L_53 - .L_52)
.L_52:
        /*002c*/ 	.word	0x00000000
        /*0030*/ 	.short	0x0003
        /*0032*/ 	.short	0x0018
        /*0034*/ 	.byte	0x00, 0xf0, 0x11, 0x00


	//----- nvinfo : EIATTR_KPARAM_INFO
	.align		4
.L_53:
        /*0038*/ 	.byte	0x04, 0x17
        /*003a*/ 	.short	(.L_55 - .L_54)
.L_54:
        /*003c*/ 	.word	0x00000000
        /*0040*/ 	.short	0x0002
        /*0042*/ 	.short	0x0010
        /*0044*/ 	.byte	0x00, 0xf5, 0x21, 0x00


	//----- nvinfo : EIATTR_KPARAM_INFO
	.align		4
.L_55:
        /*0048*/ 	.byte	0x04, 0x17
        /*004a*/ 	.short	(.L_57 - .L_56)
.L_56:
        /*004c*/ 	.word	0x00000000
        /*0050*/ 	.short	0x0001
        /*0052*/ 	.short	0x0008
        /*0054*/ 	.byte	0x00, 0xf5, 0x21, 0x00


	//----- nvinfo : EIATTR_KPARAM_INFO
	.align		4
.L_57:
        /*0058*/ 	.byte	0x04, 0x17
        /*005a*/ 	.short	(.L_59 - .L_58)
.L_58:
        /*005c*/ 	.word	0x00000000
        /*0060*/ 	.short	0x0000
        /*0062*/ 	.short	0x0000
        /*0064*/ 	.byte	0x00, 0xf5, 0x21, 0x00


	//----- nvinfo : EIATTR_SPARSE_MMA_MASK
	.align		4
.L_59:
        /*0068*/ 	.byte	0x03, 0x50
        /*006a*/ 	.short	0x0000


	//----- nvinfo : EIATTR_MAXREG_COUNT
	.align		4
        /*006c*/ 	.byte	0x03, 0x1b
        /*006e*/ 	.short	0x00ff


	//----- nvinfo : EIATTR_MERCURY_ISA_VERSION
	.align		4
        /*0070*/ 	.byte	0x03, 0x5f
        /*0072*/ 	.short	0x0101


	//----- nvinfo : EIATTR_VRC_CTA_INIT_COUNT
	.align		4
        /*0074*/ 	.byte	0x02, 0x4a
	.zero		1
	.zero		1


	//----- nvinfo : EIATTR_EXIT_INSTR_OFFSETS
	.align		4
        /*0078*/ 	.byte	0x04, 0x1c
        /*007a*/ 	.short	(.L_61 - .L_60)


	//   ....[0]....
.L_60:
        /*007c*/ 	.word	0x000000c0


	//   ....[1]....
        /*0080*/ 	.word	0x00001830


	//----- nvinfo : EIATTR_CRS_STACK_SIZE
	.align		4
.L_61:
        /*0084*/ 	.byte	0x04, 0x1e
        /*0086*/ 	.short	(.L_63 - .L_62)
.L_62:
        /*0088*/ 	.word	0x00000000


	//----- nvinfo : EIATTR_CBANK_PARAM_SIZE
	.align		4
.L_63:
        /*008c*/ 	.byte	0x03, 0x19
        /*008e*/ 	.short	0x0024


	//----- nvinfo : EIATTR_PARAM_CBANK
	.align		4
        /*0090*/ 	.byte	0x04, 0x0a
        /*0092*/ 	.short	(.L_65 - .L_64)
	.align		4
.L_64:
        /*0094*/ 	.word	index@(.nv.constant0._Z27ppg_demosaic_redblue_kernelPfS_P6float4iij)
        /*0098*/ 	.short	0x0380
        /*009a*/ 	.short	0x0024


	//----- nvinfo : EIATTR_SW_WAR
	.align		4
.L_65:
        /*009c*/ 	.byte	0x04, 0x36
        /*009e*/ 	.short	(.L_67 - .L_66)
.L_66:
        /*00a0*/ 	.word	0x00000008
.L_67:


//--------------------- .nv.info._Z25ppg_demosaic_green_kernelPfS_iij --------------------------
	.section	.nv.info._Z25ppg_demosaic_green_kernelPfS_iij,"",@"SHT_CUDA_INFO"
	.sectionflags	@""
	.align	4


	//----- nvinfo : EIATTR_CUDA_API_VERSION
	.align		4
        /*0000*/ 	.byte	0x04, 0x37
        /*0002*/ 	.short	(.L_69 - .L_68)
.L_68:
        /*0004*/ 	.word	0x00000082


	//----- nvinfo : EIATTR_KPARAM_INFO
	.align		4
.L_69:
        /*0008*/ 	.byte	0x04, 0x17
        /*000a*/ 	.short	(.L_71 - .L_70)
.L_70:
        /*000c*/ 	.word	0x00000000
        /*0010*/ 	.short	0x0004
        /*0012*/ 	.short	0x0018
        /*0014*/ 	.byte	0x00, 0xf0, 0x11, 0x00


	//----- nvinfo : EIATTR_KPARAM_INFO
	.align		4
.L_71:
        /*0018*/ 	.byte	0x04, 0x17
        /*001a*/ 	.short	(.L_73 - .L_72)
.L_72:
        /*001c*/ 	.word	0x00000000
        /*0020*/ 	.short	0x0003
        /*0022*/ 	.short	0x0014
        /*0024*/ 	.byte	0x00, 0xf0, 0x11, 0x00


	//----- nvinfo : EIATTR_KPARAM_INFO
	.align		4
.L_73:
        /*0028*/ 	.byte	0x04, 0x17
        /*002a*/ 	.short	(.L_75 - .L_74)
.L_74:
        /*002c*/ 	.word	0x00000000
        /*0030*/ 	.short	0x0002
        /*0032*/ 	.short	0x0010
        /*0034*/ 	.byte	0x00, 0xf0, 0x11, 0x00


	//----- nvinfo : EIATTR_KPARAM_INFO
	.align		4
.L_75:
        /*0038*/ 	.byte	0x04, 0x17
        /*003a*/ 	.short	(.L_77 - .L_76)
.L_76:
        /*003c*/ 	.word	0x00000000
        /*0040*/ 	.short	0x0001
        /*0042*/ 	.short	0x0008
        /*0044*/ 	.byte	0x00, 0xf5, 0x21, 0x00


	//----- nvinfo : EIATTR_KPARAM_INFO
	.align		4
.L_77:
        /*0048*/ 	.byte	0x04, 0x17
        /*004a*/ 	.short	(.L_79 - .L_78)
.L_78:
        /*004c*/ 	.word	0x00000000
        /*0050*/ 	.short	0x0000
        /*0052*/ 	.short	0x0000
        /*0054*/ 	.byte	0x00, 0xf5, 0x21, 0x00


	//----- nvinfo : EIATTR_SPARSE_MMA_MASK
	.align		4
.L_79:
        /*0058*/ 	.byte	0x03, 0x50
        /*005a*/ 	.short	0x0000


	//----- nvinfo : EIATTR_MAXREG_COUNT
	.align		4
        /*005c*/ 	.byte	0x03, 0x1b
        /*005e*/ 	.short	0x00ff


	//----- nvinfo : EIATTR_MERCURY_ISA_VERSION
	.align		4
        /*0060*/ 	.byte	0x03, 0x5f
        /*0062*/ 	.short	0x0101


	//----- nvinfo : EIATTR_VRC_CTA_INIT_COUNT
	.align		4
        /*0064*/ 	.byte	0x02, 0x4a
	.zero		1
	.zero		1


	//----- nvinfo : EIATTR_EXIT_INSTR_OFFSETS
	.align		4
        /*0068*/ 	.byte	0x04, 0x1c
        /*006a*/ 	.short	(.L_81 - .L_80)


	//   ....[0]....
.L_80:
        /*006c*/ 	.word	0x000000c0


	//   ....[1]....
        /*0070*/ 	.word	0x00000200


	//   ....[2]....
        /*0074*/ 	.word	0x00000880


	//----- nvinfo : EIATTR_CRS_STACK_SIZE
	.align		4
.L_81:
        /*0078*/ 	.byte	0x04, 0x1e
        /*007a*/ 	.short	(.L_83 - .L_82)
.L_82:
        /*007c*/ 	.word	0x00000000


	//----- nvinfo : EIATTR_CBANK_PARAM_SIZE
	.align		4
.L_83:
        /*0080*/ 	.byte	0x03, 0x19
        /*0082*/ 	.short	0x001c


	//----- nvinfo : EIATTR_PARAM_CBANK
	.align		4
        /*0084*/ 	.byte	0x04, 0x0a
        /*0086*/ 	.short	(.L_85 - .L_84)
	.align		4
.L_84:
        /*0088*/ 	.word	index@(.nv.constant0._Z25ppg_demosaic_green_kernelPfS_iij)
        /*008c*/ 	.short	0x0380
        /*008e*/ 	.short	0x001c


	//----- nvinfo : EIATTR_SW_WAR
	.align		4
.L_85:
        /*0090*/ 	.byte	0x04, 0x36
        /*0092*/ 	.short	(.L_87 - .L_86)
.L_86:
        /*0094*/ 	.word	0x00000008
.L_87:


//--------------------- .nv.info._Z17pre_median_kernelPfS_iijf --------------------------
	.section	.nv.info._Z17pre_median_kernelPfS_iijf,"",@"SHT_CUDA_INFO"
	.sectionflags	@""
	.align	4


	//----- nvinfo : EIATTR_CUDA_API_VERSION
	.align		4
        /*0000*/ 	.byte	0x04, 0x37
        /*0002*/ 	.short	(.L_89 - .L_88)
.L_88:
        /*0004*/ 	.word	0x00000082


	//----- nvinfo : EIATTR_KPARAM_INFO
	.align		4
.L_89:
        /*0008*/ 	.byte	0x04, 0x17
        /*000a*/ 	.short	(.L_91 - .L_90)
.L_90:
        /*000c*/ 	.word	0x00000000
        /*0010*/ 	.short	0x0005
        /*0012*/ 	.short	0x001c
        /*0014*/ 	.byte	0x00, 0xf0, 0x11, 0x00


	//----- nvinfo : EIATTR_KPARAM_INFO
	.align		4
.L_91:
        /*0018*/ 	.byte	0x04, 0x17
        /*001a*/ 	.short	(.L_93 - .L_92)
.L_92:
        /*001c*/ 	.word	0x00000000
        /*0020*/ 	.short	0x0004
        /*0022*/ 	.short	0x0018
        /*0024*/ 	.byte	0x00, 0xf0, 0x11, 0x00


	//----- nvinfo : EIATTR_KPARAM_INFO
	.align		4
.L_93:
        /*0028*/ 	.byte	0x04, 0x17
        /*002a*/ 	.short	(.L_95 - .L_94)
.L_94:
        /*002c*/ 	.word	0x00000000
        /*0030*/ 	.short	0x0003
        /*0032*/ 	.short	0x0014
        /*0034*/ 	.byte	0x00, 0xf0, 0x11, 0x00


	//----- nvinfo : EIATTR_KPARAM_INFO
	.align		4
.L_95:
        /*0038*/ 	.byte	0x04, 0x17
        /*003a*/ 	.short	(.L_97 - .L_96)
.L_96:
        /*003c*/ 	.word	0x00000000
        /*0040*/ 	.short	0x0002
        /*0042*/ 	.short	0x0010
        /*0044*/ 	.byte	0x00, 0xf0, 0x11, 0x00


	//----- nvinfo : EIATTR_KPARAM_INFO
	.align		4
.L_97:
        /*0048*/ 	.byte	0x04, 0x17
        /*004a*/ 	.short	(.L_99 - .L_98)
.L_98:
        /*004c*/ 	.word	0x00000000
        /*0050*/ 	.short	0x0001
        /*0052*/ 	.short	0x0008
        /*0054*/ 	.byte	0x00, 0xf5, 0x21, 0x00


	//----- nvinfo : EIATTR_KPARAM_INFO
	.align		4
.L_99:
        /*0058*/ 	.byte	0x04, 0x17
        /*005a*/ 	.short	(.L_101 - .L_100)
.L_100:
        /*005c*/ 	.word	0x00000000
        /*0060*/ 	.short	0x0000
        /*0062*/ 	.short	0x0000
        /*0064*/ 	.byte	0x00, 0xf5, 0x21, 0x00


	//----- nvinfo : EIATTR_SPARSE_MMA_MASK
	.align		4
.L_101:
        /*0068*/ 	.byte	0x03, 0x50
        /*006a*/ 	.short	0x0000


	//----- nvinfo : EIATTR_MAXREG_COUNT
	.align		4
        /*006c*/ 	.byte	0x03, 0x1b
        /*006e*/ 	.short	0x00ff


	//----- nvinfo : EIATTR_MERCURY_ISA_VERSION
	.align		4
        /*0070*/ 	.byte	0x03, 0x5f
        /*0072*/ 	.short	0x0101


	//----- nvinfo : EIATTR_VRC_CTA_INIT_COUNT
	.align		4
        /*0074*/ 	.byte	0x02, 0x4a
	.zero		1
	.zero		1


	//----- nvinfo : EIATTR_EXIT_INSTR_OFFSETS
	.align		4
        /*0078*/ 	.byte	0x04, 0x1c
        /*007a*/ 	.short	(.L_103 - .L_102)


	//   ....[0]....
.L_102:
        /*007c*/ 	.word	0x000000d0


	//   ....[1]....
        /*0080*/ 	.word	0x000001a0


	//   ....[2]....
        /*0084*/ 	.word	0x000025e0


	//----- nvinfo : EIATTR_CRS_STACK_SIZE
	.align		4
.L_103:
        /*0088*/ 	.byte	0x04, 0x1e
        /*008a*/ 	.short	(.L_105 - .L_104)
.L_104:
        /*008c*/ 	.word	0x00000000


	//----- nvinfo : EIATTR_CBANK_PARAM_SIZE
	.align		4
.L_105:
        /*0090*/ 	.byte	0x03, 0x19
        /*0092*/ 	.short	0x0020


	//----- nvinfo : EIATTR_PARAM_CBANK
	.align		4
        /*0094*/ 	.byte	0x04, 0x0a
        /*0096*/ 	.short	(.L_107 - .L_106)
	.align		4
.L_106:
        /*0098*/ 	.word	index@(.nv.constant0._Z17pre_median_kernelPfS_iijf)
        /*009c*/ 	.short	0x0380
        /*009e*/ 	.short	0x0020


	//----- nvinfo : EIATTR_SW_WAR
	.align		4
.L_107:
        /*00a0*/ 	.byte	0x04, 0x36
        /*00a2*/ 	.short	(.L_109 - .L_108)
.L_108:
        /*00a4*/ 	.word	0x00000008
.L_109:


//--------------------- .nv.callgraph             --------------------------
	.section	.nv.callgraph,"",@"SHT_CUDA_CALLGRAPH"
	.align	4
	.sectionentsize	8
	.align		4
        /*0000*/ 	.word	0x00000000
	.align		4
        /*0004*/ 	.word	0xffffffff
	.align		4
        /*0008*/ 	.word	0x00000000
	.align		4
        /*000c*/ 	.word	0xfffffffe
	.align		4
        /*0010*/ 	.word	0x00000000
	.align		4
        /*0014*/ 	.word	0xfffffffd
	.align		4
        /*0018*/ 	.word	0x00000000
	.align		4
        /*001c*/ 	.word	0xfffffffc


//--------------------- .text._Z25border_interpolate_kernelP6float4iiji --------------------------
	.section	.text._Z25border_interpolate_kernelP6float4iiji,"ax",@progbits
	.align	128
        .global         _Z25border_interpolate_kernelP6float4iiji
        .type           _Z25border_interpolate_kernelP6float4iiji,@function
        .size           _Z25border_interpolate_kernelP6float4iiji,(.L_x_124 - _Z25border_interpolate_kernelP6float4iiji)
        .other          _Z25border_interpolate_kernelP6float4iiji,@"STO_CUDA_ENTRY STV_DEFAULT"
_Z25border_interpolate_kernelP6float4iiji:
.text._Z25border_interpolate_kernelP6float4iiji:
[----:B------:R-:W-:Y:S01]  /*0000*/  LDC R1, c[0x0][0x37c] ;  /* 0x0000df00ff017b82 */ /* 0x000fe20000000800 */
[----:B------:R-:W0:Y:S07]  /*0010*/  S2R R2, SR_TID.Y ;  /* 0x0000000000027919 */ /* 0x000e2e0000002200 */
[----:B------:R-:W1:Y:S01]  /*0020*/  LDC R0, c[0x0][0x360] ;  /* 0x0000d800ff007b82 */ /* 0x000e620000000800 */
[----:B------:R-:W2:Y:S01]  /*0030*/  LDCU.64 UR6, c[0x0][0x388] ;  /* 0x00007100ff0677ac */ /* 0x000ea20008000a00 */
[----:B------:R-:W1:Y:S06]  /*0040*/  S2R R3, SR_TID.X ;  /* 0x0000000000037919 */ /* 0x000e6c0000002100 */
[----:B------:R-:W0:Y:S08]  /*0050*/  S2UR UR5, SR_CTAID.Y ;  /* 0x00000000000579c3 */ /* 0x000e300000002600 */
[----:B------:R-:W0:Y:S08]  /*0060*/  LDC R7, c[0x0][0x364] ;  /* 0x0000d900ff077b82 */ /* 0x000e300000000800 */
[----:B------:R-:W1:Y:S01]  /*0070*/  S2UR UR4, SR_CTAID.X ;  /* 0x00000000000479c3 */ /* 0x000e620000002500 */
[----:B0-----:R-:W-:-:S05]  /*0080*/  IMAD R7, R7, UR5, R2 ;  /* 0x0000000507077c24 */ /* 0x001fca000f8e0202 */
[----:B--2---:R-:W-:Y:S01]  /*0090*/  ISETP.GE.AND P0, PT, R7, UR7, PT ;  /* 0x0000000707007c0c */ /* 0x004fe2000bf06270 */
[----:B-1----:R-:W-:-:S05]  /*00a0*/  IMAD R0, R0, UR4, R3 ;  /* 0x0000000400007c24 */ /* 0x002fca000f8e0203 */
[----:B------:R-:W-:-:S13]  /*00b0*/  ISETP.GE.OR P0, PT, R0, UR6, P0 ;  /* 0x0000000600007c0c */ /* 0x000fda0008706670 */
[----:B------:R-:W-:Y:S05]  /*00c0*/  @P0 EXIT ;  /* 0x000000000000094d */ /* 0x000fea0003800000 */
[----:B------:R-:W0:Y:S01]  /*00d0*/  LDCU UR8, c[0x0][0x394] ;  /* 0x00007280ff0877ac */ /* 0x000e220008000800 */
[----:B------:R-:W-:Y:S01]  /*00e0*/  VIMNMX R2, PT, PT, R0, R7, PT ;  /* 0x0000000700027248 */ /* 0x000fe20003fe0100 */
[----:B0-----:R-:W-:-:S03]  /*00f0*/  UIADD3 UR5, UPT, UPT, UR7, -UR8, URZ ;  /* 0x8000000807057290 */ /* 0x001fc6000fffe0ff */
[----:B------:R-:W-:Y:S01]  /*0100*/  ISETP.GE.AND P1, PT, R2, UR8, PT ;  /* 0x0000000802007c0c */ /* 0x000fe2000bf26270 */
[----:B------:R-:W-:Y:S02]  /*0110*/  UIADD3 UR4, UPT, UPT, UR6, -UR8, URZ ;  /* 0x8000000806047290 */ /* 0x000fe4000fffe0ff */
[----:B------:R-:W-:-:S04]  /*0120*/  ISETP.GE.AND P0, PT, R7, UR5, PT ;  /* 0x0000000507007c0c */ /* 0x000fc8000bf06270 */
[----:B------:R-:W-:-:S05]  /*0130*/  ISETP.LT.AND P0, PT, R0, UR4, !P0 ;  /* 0x0000000400007c0c */ /* 0x000fca000c701270 */
[----:B------:R-:W0:Y:S08]  /*0140*/  LDCU.64 UR4, c[0x0][0x358] ;  /* 0x00006b00ff0477ac */ /* 0x000e300008000a00 */
[----:B0-----:R-:W-:Y:S05]  /*0150*/  @P0 EXIT P1 ;  /* 0x000000000000094d */ /* 0x001fea0000800000 */
[----:B------:R-:W0:Y:S01]  /*0160*/  LDC.64 R2, c[0x0][0x380] ;  /* 0x0000e000ff027b82 */ /* 0x000e220000000a00 */
[----:B------:R-:W-:-:S04]  /*0170*/  LOP3.LUT R4, RZ, UR8, RZ, 0x33, !PT ;  /* 0x00000008ff047c12 */ /* 0x000fc8000f8e33ff */
[C---:B------:R-:W-:Y:S02]  /*0180*/  VIADDMNMX R5, R4.reuse, UR6, R0, PT ;  /* 0x0000000604057c46 */ /* 0x040fe4000b800100 */
[----:B------:R-:W-:Y:S02]  /*0190*/  VIADDMNMX R4, R4, UR7, R7, PT ;  /* 0x0000000704047c46 */ /* 0x000fe4000b800107 */
[----:B------:R-:W-:Y:S02]  /*01a0*/  VIMNMX R5, PT, PT, R5, UR8, !PT ;  /* 0x0000000805057c48 */ /* 0x000fe4000ffe0100 */
[----:B------:R-:W-:-:S05]  /*01b0*/  VIMNMX R4, PT, PT, R4, UR8, !PT ;  /* 0x0000000804047c48 */ /* 0x000fca000ffe0100 */
[----:B------:R-:W-:-:S04]  /*01c0*/  IMAD R5, R4, UR6, R5 ;  /* 0x0000000604057c24 */ /* 0x000fc8000f8e0205 */
[----:B0-----:R-:W-:-:S05]  /*01d0*/  IMAD.WIDE R4, R5, 0x10, R2 ;  /* 0x0000001005047825 */ /* 0x001fca00078e0202 */
[----:B------:R-:W2:Y:S01]  /*01e0*/  LDG.E.128 R8, desc[UR4][R4.64] ;  /* 0x0000000404087981 */ /* 0x000ea2000c1e1d00 */
[----:B------:R-:W-:-:S04]  /*01f0*/  IMAD R7, R7, UR6, R0 ;  /* 0x0000000607077c24 */ /* 0x000fc8000f8e0200 */
[----:B------:R-:W-:-:S05]  /*0200*/  IMAD.WIDE R2, R7, 0x10, R2 ;  /* 0x0000001007027825 */ /* 0x000fca00078e0202 */
[----:B--2---:R-:W-:Y:S01]  /*0210*/  STG.E.128 desc[UR4][R2.64], R8 ;  /* 0x0000000802007986 */ /* 0x004fe2000c101d04 */
[----:B------:R-:W-:Y:S05]  /*0220*/  EXIT ;  /* 0x000000000000794d */ /* 0x000fea0003800000 */
.L_x_0:
[----:B------:R-:W-:-:S00]  /*0230*/  BRA `(.L_x_0) ;  /* 0xfffffffc00fc7947 */ /* 0x000fc0000383ffff */
[----:B------:R-:W-:-:S00]  /*0240*/  NOP ;  /* 0x0000000000007918 */ /* 0x000fc00000000000 */
        /* <DEDUP_REMOVED lines=11> */
.L_x_124:


//--------------------- .text._Z27ppg_demosaic_redblue_kernelPfS_P6float4iij --------------------------
	.section	.text._Z27ppg_demosaic_redblue_kernelPfS_P6float4iij,"ax",@progbits
	.align	128
        .global         _Z27ppg_demosaic_redblue_kernelPfS_P6float4iij
        .type           _Z27ppg_demosaic_redblue_kernelPfS_P6float4iij,@function
        .size           _Z27ppg_demosaic_redblue_kernelPfS_P6float4iij,(.L_x_122 - _Z27ppg_demosaic_redblue_kernelPfS_P6float4iij)
        .other          _Z27ppg_demosaic_redblue_kernelPfS_P6float4iij,@"STO_CUDA_ENTRY STV_DEFAULT"
_Z27ppg_demosaic_redblue_kernelPfS_P6float4iij:
.text._Z27ppg_demosaic_redblue_kernelPfS_P6float4iij:
[----:B------:R-:W-:Y:S01]  /*0000*/  LDC R1, c[0x0][0x37c] ;  /* 0x0000df00ff017b82 */ /* 0x000fe20000000800 */
[----:B------:R-:W0:Y:S07]  /*0010*/  S2R R4, SR_TID.Y ;  /* 0x0000000000047919 */ /* 0x000e2e0000002200 */
[----:B------:R-:W1:Y:S01]  /*0020*/  LDC R7, c[0x0][0x360] ;  /* 0x0000d800ff077b82 */ /* 0x000e620000000800 */
[----:B------:R-:W1:Y:S07]  /*0030*/  S2R R0, SR_TID.X ;  /* 0x0000000000007919 */ /* 0x000e6e0000002100 */
[----:B------:R-:W0:Y:S08]  /*0040*/  S2UR UR5, SR_CTAID.Y ;  /* 0x00000000000579c3 */ /* 0x000e300000002600 */
[----:B------:R-:W0:Y:S08]  /*0050*/  LDC R11, c[0x0][0x364] ;  /* 0x0000d900ff0b7b82 */ /* 0x000e300000000800 */
[----:B------:R-:W1:Y:S08]  /*0060*/  S2UR UR4, SR_CTAID.X ;  /* 0x00000000000479c3 */ /* 0x000e700000002500 */
[----:B------:R-:W2:Y:S01]  /*0070*/  LDC.64 R2, c[0x0][0x398] ;  /* 0x0000e600ff027b82 */ /* 0x000ea20000000a00 */
[----:B0-----:R-:W-:-:S02]  /*0080*/  IMAD R11, R11, UR5, R4 ;  /* 0x000000050b0b7c24 */ /* 0x001fc4000f8e0204 */
[----:B-1----:R-:W-:-:S03]  /*0090*/  IMAD R7, R7, UR4, R0 ;  /* 0x0000000407077c24 */ /* 0x002fc6000f8e0200 */
[----:B--2---:R-:W-:-:S04]  /*00a0*/  ISETP.GE.AND P0, PT, R11, R3, PT ;  /* 0x000000030b00720c */ /* 0x004fc80003f06270 */
[----:B------:R-:W-:-:S13]  /*00b0*/  ISETP.GE.OR P0, PT, R7, R2, P0 ;  /* 0x000000020700720c */ /* 0x000fda0000706670 */
[----:B------:R-:W-:Y:S05]  /*00c0*/  @P0 EXIT ;  /* 0x000000000000094d */ /* 0x000fea0003800000 */
[----:B------:R-:W0:Y:S01]  /*00d0*/  LDC.64 R14, c[0x0][0x380] ;  /* 0x0000e000ff0e7b82 */ /* 0x000e220000000a00 */
[----:B------:R-:W1:Y:S01]  /*00e0*/  LDCU.64 UR4, c[0x0][0x358] ;  /* 0x00006b00ff0477ac */ /* 0x000e620008000a00 */
[----:B------:R-:W-:-:S06]  /*00f0*/  IMAD R9, R11, R2, R7 ;  /* 0x000000020b097224 */ /* 0x000fcc00078e0207 */
[----:B------:R-:W2:Y:S01]  /*0100*/  LDC R0, c[0x0][0x3a0] ;  /* 0x0000e800ff007b82 */ /* 0x000ea20000000800 */
[----:B0-----:R-:W-:-:S05]  /*0110*/  IMAD.WIDE R14, R9, 0x4, R14 ;  /* 0x00000004090e7825 */ /* 0x001fca00078e020e */
[----:B-1----:R0:W5:Y:S01]  /*0120*/  LDG.E R5, desc[UR4][R14.64] ;  /* 0x000000040e057981 */ /* 0x002162000c1e1900 */
[----:B------:R-:W-:Y:S01]  /*0130*/  IMAD.SHL.U32 R4, R11, 0x2, RZ ;  /* 0x000000020b047824 */ /* 0x000fe200078e00ff */
[----:B------:R-:W-:Y:S04]  /*0140*/  BSSY.RECONVERGENT B0, `(.L_x_1) ;  /* 0x000016a000007945 */ /* 0x000fe80003800200 */
[----:B------:R-:W-:-:S04]  /*0150*/  LOP3.LUT R4, R4, 0xe, RZ, 0xc0, !PT ;  /* 0x0000000e04047812 */ /* 0x000fc800078ec0ff */
[----:B------:R-:W-:-:S05]  /*0160*/  LOP3.LUT R6, R4, 0x1, R7, 0xf8, !PT ;  /* 0x0000000104067812 */ /* 0x000fca00078ef807 */
[----:B------:R-:W-:-:S05]  /*0170*/  IMAD.SHL.U32 R13, R6, 0x2, RZ ;  /* 0x00000002060d7824 */ /* 0x000fca00078e00ff */
[----:B--2---:R-:W-:-:S04]  /*0180*/  SHF.R.U32.HI R13, RZ, R13, R0 ;  /* 0x0000000dff0d7219 */ /* 0x004fc80000011600 */
[----:B------:R-:W-:Y:S01]  /*0190*/  LOP3.LUT R6, R13, 0x3, RZ, 0xc0, !PT ;  /* 0x000000030d067812 */ /* 0x000fe200078ec0ff */
[----:B------:R-:W-:-:S03]  /*01a0*/  IMAD.MOV.U32 R13, RZ, RZ, RZ ;  /* 0x000000ffff0d7224 */ /* 0x000fc600078e00ff */
[----:B------:R-:W-:-:S13]  /*01b0*/  ISETP.NE.AND P0, PT, R6, 0x2, PT ;  /* 0x000000020600780c */ /* 0x000fda0003f05270 */
[----:B0-----:R-:W-:Y:S05]  /*01c0*/  @!P0 BRA `(.L_x_2) ;  /* 0x0000000c00f88947 */ /* 0x001fea0003800000 */
[----:B------:R-:W-:Y:S01]  /*01d0*/  ISETP.NE.AND P0, PT, R6, RZ, PT ;  /* 0x000000ff0600720c */ /* 0x000fe20003f05270 */
[----:B------:R-:W-:Y:S02]  /*01e0*/  IMAD.MOV.U32 R17, RZ, RZ, RZ ;  /* 0x000000ffff117224 */ /* 0x000fe400078e00ff */
[----:B------:R-:W-:-:S10]  /*01f0*/  IMAD.MOV.U32 R13, RZ, RZ, RZ ;  /* 0x000000ffff0d7224 */ /* 0x000fd400078e00ff */
[----:B------:R-:W-:Y:S05]  /*0200*/  @P0 BRA `(.L_x_3) ;  /* 0x0000000400a40947 */ /* 0x000fea0003800000 */
[----:B------:R-:W0:Y:S08]  /*0210*/  LDC.64 R16, c[0x0][0x388] ;  /* 0x0000e200ff107b82 */ /* 0x000e300000000a00 */
[----:B------:R-:W1:Y:S01]  /*0220*/  LDC.64 R14, c[0x0][0x388] ;  /* 0x0000e200ff0e7b82 */ /* 0x000e620000000a00 */
[----:B0-----:R-:W-:-:S05]  /*0230*/  IMAD.WIDE R16, R9, 0x4, R16 ;  /* 0x0000000409107825 */ /* 0x001fca00078e0210 */
[----:B------:R0:W5:Y:S01]  /*0240*/  LDG.E R4, desc[UR4][R16.64] ;  /* 0x0000000410047981 */ /* 0x000162000c1e1900 */
[-CC-:B------:R-:W-:Y:S01]  /*0250*/  IMAD R8, R11, R2.reuse, -R2.reuse ;  /* 0x000000020b087224 */ /* 0x180fe200078e0a02 */
[-C--:B------:R-:W-:Y:S01]  /*0260*/  ISETP.GT.AND P0, PT, R7, R2.reuse, PT ;  /* 0x000000020700720c */ /* 0x080fe20003f04270 */
[C---:B------:R-:W-:Y:S01]  /*0270*/  IMAD R10, R11.reuse, R2, R2 ;  /* 0x000000020b0a7224 */ /* 0x040fe200078e0202 */
[----:B------:R-:W-:Y:S01]  /*0280*/  SHF.R.S32.HI R19, RZ, 0x1f, R7 ;  /* 0x0000001fff137819 */ /* 0x000fe20000011407 */
[----:B------:R-:W-:Y:S01]  /*0290*/  VIADD R12, R11, 0xffffffff ;  /* 0xffffffff0b0c7836 */ /* 0x000fe20000000000 */
[C---:B------:R-:W-:Y:S01]  /*02a0*/  IADD3 R20, P2, PT, R7.reuse, R8, RZ ;  /* 0x0000000807147210 */ /* 0x040fe20007f5e0ff */
[C---:B------:R-:W-:Y:S01]  /*02b0*/  VIADD R13, R7.reuse, 0x1 ;  /* 0x00000001070d7836 */ /* 0x040fe20000000000 */
[----:B------:R-:W-:Y:S01]  /*02c0*/  IADD3 R18, P3, PT, R7, R10, RZ ;  /* 0x0000000a07127210 */ /* 0x000fe20007f7e0ff */
[----:B------:R-:W-:Y:S01]  /*02d0*/  VIADD R6, R11, 0x1 ;  /* 0x000000010b067836 */ /* 0x000fe20000000000 */
[----:B------:R-:W-:Y:S01]  /*02e0*/  ISETP.GT.AND P0, PT, R7, RZ, !P0 ;  /* 0x000000ff0700720c */ /* 0x000fe20004704270 */
[----:B------:R-:W-:Y:S01]  /*02f0*/  BSSY.RECONVERGENT B1, `(.L_x_4) ;  /* 0x000001c000017945 */ /* 0x000fe20003800200 */
[----:B------:R-:W-:-:S02]  /*0300*/  LEA.HI.X.SX32 R8, R8, R19, 0x1, P2 ;  /* 0x0000001308087211 */ /* 0x000fc400010f0eff */
[----:B------:R-:W-:Y:S02]  /*0310*/  LEA.HI.X.SX32 R19, R10, R19, 0x1, P3 ;  /* 0x000000130a137211 */ /* 0x000fe400018f0eff */
[-C--:B------:R-:W-:Y:S02]  /*0320*/  ISETP.GE.U32.OR P3, PT, R12, R3.reuse, !P0 ;  /* 0x000000030c00720c */ /* 0x080fe40004766470 */
[----:B------:R-:W-:Y:S02]  /*0330*/  ISETP.GE.AND P1, PT, R13, R2, PT ;  /* 0x000000020d00720c */ /* 0x000fe40003f26270 */
[-C--:B-1----:R-:W-:Y:S02]  /*0340*/  LEA R2, P4, R20, R14.reuse, 0x2 ;  /* 0x0000000e14027211 */ /* 0x082fe400078810ff */
[C---:B------:R-:W-:Y:S02]  /*0350*/  ISETP.GT.AND P1, PT, R7.reuse, -0x2, !P1 ;  /* 0xfffffffe0700780c */ /* 0x040fe40004f24270 */
[----:B------:R-:W-:Y:S01]  /*0360*/  LEA R10, P5, R18, R14, 0x2 ;  /* 0x0000000e120a7211 */ /* 0x000fe200078a10ff */
[----:B------:R-:W-:Y:S01]  /*0370*/  VIADD R14, R7, 0xffffffff ;  /* 0xffffffff070e7836 */ /* 0x000fe20000000000 */
[-C--:B------:R-:W-:Y:S01]  /*0380*/  ISETP.GE.U32.OR P2, PT, R12, R3.reuse, !P1 ;  /* 0x000000030c00720c */ /* 0x080fe20004f46470 */
[----:B------:R-:W-:Y:S01]  /*0390*/  IMAD.MOV.U32 R7, RZ, RZ, RZ ;  /* 0x000000ffff077224 */ /* 0x000fe200078e00ff */
[----:B------:R-:W-:-:S02]  /*03a0*/  ISETP.GE.U32.OR P0, PT, R6, R3, !P0 ;  /* 0x000000030600720c */ /* 0x000fc40004706470 */
[----:B------:R-:W-:Y:S02]  /*03b0*/  ISETP.GE.U32.OR P1, PT, R6, R3, !P1 ;  /* 0x000000030600720c */ /* 0x000fe40004f26470 */
[-C--:B------:R-:W-:Y:S01]  /*03c0*/  LEA.HI.X R3, R20, R15.reuse, R8, 0x2, P4 ;  /* 0x0000000f14037211 */ /* 0x080fe200020f1408 */
[----:B------:R-:W-:Y:S01]  /*03d0*/  IMAD.MOV.U32 R8, RZ, RZ, RZ ;  /* 0x000000ffff087224 */ /* 0x000fe200078e00ff */
[----:B------:R-:W-:Y:S01]  /*03e0*/  LEA.HI.X R11, R18, R15, R19, 0x2, P5 ;  /* 0x0000000f120b7211 */ /* 0x000fe200028f1413 */
[----:B0-----:R-:W-:Y:S08]  /*03f0*/  @P3 BRA `(.L_x_5) ;  /* 0x00000000002c3947 */ /* 0x001ff00003800000 */
[----:B------:R-:W-:-:S05]  /*0400*/  IMAD.SHL.U32 R15, R12, 0x2, RZ ;  /* 0x000000020c0f7824 */ /* 0x000fca00078e00ff */
[----:B------:R-:W-:-:S04]  /*0410*/  LOP3.LUT R15, R15, 0xe, RZ, 0xc0, !PT ;  /* 0x0000000e0f0f7812 */ /* 0x000fc800078ec0ff */
[----:B------:R-:W-:-:S05]  /*0420*/  LOP3.LUT R15, R15, 0x1, R14, 0xf8, !PT ;  /* 0x000000010f0f7812 */ /* 0x000fca00078ef80e */
[----:B------:R-:W-:-:S05]  /*0430*/  IMAD.SHL.U32 R15, R15, 0x2, RZ ;  /* 0x000000020f0f7824 */ /* 0x000fca00078e00ff */
[----:B------:R-:W-:-:S04]  /*0440*/  SHF.R.U32.HI R15, RZ, R15, R0 ;  /* 0x0000000fff0f7219 */ /* 0x000fc80000011600 */
[----:B------:R-:W-:-:S04]  /*0450*/  LOP3.LUT R15, R15, 0x3, RZ, 0xc0, !PT ;  /* 0x000000030f0f7812 */ /* 0x000fc800078ec0ff */
[----:B------:R-:W-:-:S13]  /*0460*/  ISETP.NE.AND P3, PT, R15, 0x2, PT ;  /* 0x000000020f00780c */ /* 0x000fda0003f65270 */
[----:B------:R-:W-:Y:S05]  /*0470*/  @P3 BRA `(.L_x_5) ;  /* 0x00000000000c3947 */ /* 0x000fea0003800000 */
[----:B------:R-:W2:Y:S01]  /*0480*/  LDG.E R7, desc[UR4][R2.64+-0x4] ;  /* 0xfffffc0402077981 */ /* 0x000ea2000c1e1900 */
[----:B------:R-:W-:Y:S02]  /*0490*/  IMAD.MOV.U32 R8, RZ, RZ, 0x1 ;  /* 0x00000001ff087424 */ /* 0x000fe400078e00ff */
[----:B--2---:R-:W-:-:S07]  /*04a0*/  FADD R7, RZ, R7 ;  /* 0x00000007ff077221 */ /* 0x004fce0000000000 */
.L_x_5:
[----:B------:R-:W-:Y:S05]  /*04b0*/  BSYNC.RECONVERGENT B1 ;  /* 0x0000000000017941 */ /* 0x000fea0003800200 */
.L_x_4:
[----:B------:R-:W-:Y:S04]  /*04c0*/  BSSY.RECONVERGENT B1, `(.L_x_6) ;  /* 0x000000d000017945 */ /* 0x000fe80003800200 */
[----:B------:R-:W-:Y:S05]  /*04d0*/  @P2 BRA `(.L_x_7) ;  /* 0x00000000002c2947 */ /* 0x000fea0003800000 */
        /* <DEDUP_REMOVED lines=9> */
[----:B------:R-:W-:Y:S02]  /*0570*/  VIADD R8, R8, 0x1 ;  /* 0x0000000108087836 */ /* 0x000fe40000000000 */
[----:B--2---:R-:W-:-:S07]  /*0580*/  FADD R7, R7, R2 ;  /* 0x0000000207077221 */ /* 0x004fce0000000000 */
.L_x_7:
[----:B------:R-:W-:Y:S05]  /*0590*/  BSYNC.RECONVERGENT B1 ;  /* 0x0000000000017941 */ /* 0x000fea0003800200 */
.L_x_6:
        /* <DEDUP_REMOVED lines=13> */
.L_x_9:
[----:B------:R-:W-:Y:S05]  /*0670*/  BSYNC.RECONVERGENT B1 ;  /* 0x0000000000017941 */ /* 0x000fea0003800200 */
.L_x_8:
        /* <DEDUP_REMOVED lines=13> */
.L_x_11:
[----:B------:R-:W-:Y:S05]  /*0750*/  BSYNC.RECONVERGENT B1 ;  /* 0x0000000000017941 */ /* 0x000fea0003800200 */
.L_x_10:
[----:B------:R-:W-:Y:S01]  /*0760*/  ISETP.NE.AND P0, PT, R8, RZ, PT ;  /* 0x000000ff0800720c */ /* 0x000fe20003f05270 */
[----:B------:R-:W-:-:S12]  /*0770*/  IMAD.MOV.U32 R6, RZ, RZ, RZ ;  /* 0x000000ffff067224 */ /* 0x000fd800078e00ff */
[----:B------:R-:W-:Y:S05]  /*0780*/  @!P0 BRA `(.L_x_12) ;  /* 0x0000001000148947 */ /* 0x000fea0003800000 */
[----:B------:R-:W-:Y:S01]  /*0790*/  I2FP.F32.U32 R8, R8 ;  /* 0x0000000800087245 */ /* 0x000fe20000201000 */
[----:B------:R-:W-:Y:S03]  /*07a0*/  BSSY.RECONVERGENT B1, `(.L_x_13) ;  /* 0x000000e000017945 */ /* 0x000fe60003800200 */
[----:B------:R-:W0:Y:S08]  /*07b0*/  MUFU.RCP R0, R8 ;  /* 0x0000000800007308 */ /* 0x000e300000001000 */
[----:B------:R-:W1:Y:S01]  /*07c0*/  FCHK P0, R7, R8 ;  /* 0x0000000807007302 */ /* 0x000e620000000000 */
[----:B0-----:R-:W-:-:S04]  /*07d0*/  FFMA R3, -R8, R0, 1 ;  /* 0x3f80000008037423 */ /* 0x001fc80000000100 */
[----:B------:R-:W-:-:S04]  /*07e0*/  FFMA R0, R0, R3, R0 ;  /* 0x0000000300007223 */ /* 0x000fc80000000000 */
[----:B------:R-:W-:-:S04]  /*07f0*/  FFMA R2, R0, R7, RZ ;  /* 0x0000000700027223 */ /* 0x000fc800000000ff */
[----:B------:R-:W-:-:S04]  /*0800*/  FFMA R3, -R8, R2, R7 ;  /* 0x0000000208037223 */ /* 0x000fc80000000107 */
[----:B------:R-:W-:Y:S01]  /*0810*/  FFMA R6, R0, R3, R2 ;  /* 0x0000000300067223 */ /* 0x000fe20000000002 */
[----:B-1----:R-:W-:Y:S06]  /*0820*/  @!P0 BRA `(.L_x_14) ;  /* 0x0000000000148947 */ /* 0x002fec0003800000 */
[----:B------:R-:W-:Y:S01]  /*0830*/  IMAD.MOV.U32 R0, RZ, RZ, R7 ;  /* 0x000000ffff007224 */ /* 0x000fe200078e0007 */
[----:B------:R-:W-:Y:S01]  /*0840*/  MOV R2, 0x870 ;  /* 0x0000087000027802 */ /* 0x000fe20000000f00 */
[----:B------:R-:W-:-:S07]  /*0850*/  IMAD.MOV.U32 R3, RZ, RZ, R8 ;  /* 0x000000ffff037224 */ /* 0x000fce00078e0008 */
[----:B-----5:R-:W-:Y:S05]  /*0860*/  CALL.REL.NOINC `($__internal_0_$__cuda_sm3x_div_rn_noftz_f32_slowpath) ;  /* 0x0000000c00f47944 */ /* 0x020fea0003c00000 */
[----:B------:R-:W-:-:S07]  /*0870*/  IMAD.MOV.U32 R6, RZ, RZ, R0 ;  /* 0x000000ffff067224 */ /* 0x000fce00078e0000 */
.L_x_14:
[----:B------:R-:W-:Y:S05]  /*0880*/  BSYNC.RECONVERGENT B1 ;  /* 0x0000000000017941 */ /* 0x000fea0003800200 */
.L_x_13:
[----:B------:R-:W-:Y:S05]  /*0890*/  BRA `(.L_x_12) ;  /* 0x0000000c00d07947 */ /* 0x000fea0003800000 */
.L_x_3:
[----:B------:R-:W-:Y:S01]  /*08a0*/  VIADD R10, R11, 0xffffffff ;  /* 0xffffffff0b0a7836 */ /* 0x000fe20000000000 */
[----:B------:R-:W-:Y:S01]  /*08b0*/  BSSY.RECONVERGENT B1, `(.L_x_15) ;  /* 0x0000021000017945 */ /* 0x000fe20003800200 */
[----:B------:R-:W-:Y:S02]  /*08c0*/  IMAD.MOV.U32 R8, RZ, RZ, RZ ;  /* 0x000000ffff087224 */ /* 0x000fe400078e00ff */
[----:B------:R-:W-:Y:S01]  /*08d0*/  IMAD.MOV.U32 R6, RZ, RZ, RZ ;  /* 0x000000ffff067224 */ /* 0x000fe200078e00ff */
[----:B------:R-:W-:-:S04]  /*08e0*/  ISETP.GE.U32.AND P0, PT, R10, R3, PT ;  /* 0x000000030a00720c */ /* 0x000fc80003f06070 */
[----:B------:R-:W-:-:S13]  /*08f0*/  ISETP.LT.OR P0, PT, R7, RZ, P0 ;  /* 0x000000ff0700720c */ /* 0x000fda0000701670 */
        /* <DEDUP_REMOVED lines=8> */
[----:B------:R-:W-:Y:S05]  /*0980*/  @!P0 BRA `(.L_x_17) ;  /* 0x00000000002c8947 */ /* 0x000fea0003800000 */
[----:B------:R-:W-:Y:S01]  /*0990*/  ISETP.NE.AND P0, PT, R15, RZ, PT ;  /* 0x000000ff0f00720c */ /* 0x000fe20003f05270 */
[----:B------:R-:W-:-:S12]  /*09a0*/  IMAD.MOV.U32 R6, RZ, RZ, RZ ;  /* 0x000000ffff067224 */ /* 0x000fd800078e00ff */
[----:B------:R-:W-:Y:S05]  /*09b0*/  @P0 BRA `(.L_x_16) ;  /* 0x0000000000400947 */ /* 0x000fea0003800000 */
[----:B------:R-:W0:Y:S01]  /*09c0*/  LDC.64 R14, c[0x0][0x388] ;  /* 0x0000e200ff0e7b82 */ /* 0x000e220000000a00 */
[----:B------:R-:W-:-:S05]  /*09d0*/  IMAD R6, R11, R2, -R2 ;  /* 0x000000020b067224 */ /* 0x000fca00078e0a02 */
[----:B------:R-:W-:-:S05]  /*09e0*/  IADD3 R17, PT, PT, R7, R6, RZ ;  /* 0x0000000607117210 */ /* 0x000fca0007ffe0ff */
[----:B0-----:R-:W-:-:S06]  /*09f0*/  IMAD.WIDE R14, R17, 0x4, R14 ;  /* 0x00000004110e7825 */ /* 0x001fcc00078e020e */
[----:B------:R-:W2:Y:S01]  /*0a00*/  LDG.E R14, desc[UR4][R14.64] ;  /* 0x000000040e0e7981 */ /* 0x000ea2000c1e1900 */
[----:B------:R-:W-:Y:S02]  /*0a10*/  IMAD.MOV.U32 R6, RZ, RZ, 0x1 ;  /* 0x00000001ff067424 */ /* 0x000fe400078e00ff */
[----:B--2---:R-:W-:Y:S01]  /*0a20*/  FADD R17, RZ, R14 ;  /* 0x0000000eff117221 */ /* 0x004fe20000000000 */
[----:B------:R-:W-:Y:S06]  /*0a30*/  BRA `(.L_x_16) ;  /* 0x0000000000207947 */ /* 0x000fec0003800000 */
.L_x_17:
[----:B------:R-:W0:Y:S01]  /*0a40*/  LDC.64 R12, c[0x0][0x388] ;  /* 0x0000e200ff0c7b82 */ /* 0x000e220000000a00 */
[----:B------:R-:W-:-:S04]  /*0a50*/  IMAD R6, R11, R2, -R2 ;  /* 0x000000020b067224 */ /* 0x000fc800078e0a02 */
[----:B------:R-:W-:-:S04]  /*0a60*/  IMAD.IADD R15, R7, 0x1, R6 ;  /* 0x00000001070f7824 */ /* 0x000fc800078e0206 */
[----:B0-----:R-:W-:-:S06]  /*0a70*/  IMAD.WIDE R14, R15, 0x4, R12 ;  /* 0x000000040f0e7825 */ /* 0x001fcc00078e020c */
[----:B------:R-:W2:Y:S01]  /*0a80*/  LDG.E R14, desc[UR4][R14.64] ;  /* 0x000000040e0e7981 */ /* 0x000ea2000c1e1900 */
[----:B------:R-:W-:Y:S02]  /*0a90*/  IMAD.MOV.U32 R6, RZ, RZ, RZ ;  /* 0x000000ffff067224 */ /* 0x000fe400078e00ff */
[----:B------:R-:W-:Y:S02]  /*0aa0*/  IMAD.MOV.U32 R8, RZ, RZ, 0x1 ;  /* 0x00000001ff087424 */ /* 0x000fe400078e00ff */
[----:B--2---:R-:W-:-:S07]  /*0ab0*/  FADD R13, RZ, R14 ;  /* 0x0000000eff0d7221 */ /* 0x004fce0000000000 */
.L_x_16:
[----:B------:R-:W-:Y:S05]  /*0ac0*/  BSYNC.RECONVERGENT B1 ;  /* 0x0000000000017941 */ /* 0x000fea0003800200 */
.L_x_15:
[----:B------:R-:W0:Y:S01]  /*0ad0*/  LDC.64 R18, c[0x0][0x388] ;  /* 0x0000e200ff127b82 */ /* 0x000e220000000a00 */
[----:B------:R-:W-:Y:S01]  /*0ae0*/  VIADD R21, R7, 0x1 ;  /* 0x0000000107157836 */ /* 0x000fe20000000000 */
[----:B------:R-:W-:Y:S04]  /*0af0*/  BSSY.RECONVERGENT B1, `(.L_x_18) ;  /* 0x0000014000017945 */ /* 0x000fe80003800200 */
[----:B------:R-:W-:-:S04]  /*0b00*/  ISETP.GE.AND P0, PT, R21, R2, PT ;  /* 0x000000021500720c */ /* 0x000fc80003f06270 */
[----:B------:R-:W-:Y:S01]  /*0b10*/  ISETP.LT.OR P0, PT, R7, -0x1, P0 ;  /* 0xffffffff0700780c */ /* 0x000fe20000701670 */
[----:B0-----:R-:W-:-:S12]  /*0b20*/  IMAD.WIDE R14, R9, 0x4, R18 ;  /* 0x00000004090e7825 */ /* 0x001fd800078e0212 */
[----:B------:R-:W-:Y:S05]  /*0b30*/  @P0 BRA `(.L_x_19) ;  /* 0x00000000003c0947 */ /* 0x000fea0003800000 */
[----:B------:R-:W-:-:S05]  /*0b40*/  LOP3.LUT R21, R21, 0x1, RZ, 0xc0, !PT ;  /* 0x0000000115157812 */ /* 0x000fca00078ec0ff */
[----:B------:R-:W-:-:S04]  /*0b50*/  IMAD.IADD R10, R4, 0x1, R21 ;  /* 0x00000001040a7824 */ /* 0x000fc800078e0215 */
[----:B------:R-:W-:-:S05]  /*0b60*/  IMAD.SHL.U32 R21, R10, 0x2, RZ ;  /* 0x000000020a157824 */ /* 0x000fca00078e00ff */
[----:B------:R-:W-:-:S04]  /*0b70*/  SHF.R.U32.HI R21, RZ, R21, R0 ;  /* 0x00000015ff157219 */ /* 0x000fc80000011600 */
[----:B------:R-:W-:-:S13]  /*0b80*/  LOP3.LUT P0, R21, R21, 0x3, RZ, 0xc0, !PT ;  /* 0x0000000315157812 */ /* 0x000fda000780c0ff */
[----:B------:R-:W-:Y:S05]  /*0b90*/  @!P0 BRA `(.L_x_20) ;  /* 0x0000000000188947 */ /* 0x000fea0003800000 */
[----:B------:R-:W-:-:S13]  /*0ba0*/  ISETP.NE.AND P0, PT, R21, 0x2, PT ;  /* 0x000000021500780c */ /* 0x000fda0003f05270 */
[----:B------:R-:W-:Y:S05]  /*0bb0*/  @P0 BRA `(.L_x_19) ;  /* 0x00000000001c0947 */ /* 0x000fea0003800000 */
[----:B------:R-:W2:Y:S01]  /*0bc0*/  LDG.E R10, desc[UR4][R14.64+0x4] ;  /* 0x000004040e0a7981 */ /* 0x000ea2000c1e1900 */
[----:B------:R-:W-:Y:S02]  /*0bd0*/  VIADD R8, R8, 0x1 ;  /* 0x0000000108087836 */ /* 0x000fe40000000000 */
[----:B--2---:R-:W-:Y:S01]  /*0be0*/  FADD R13, R13, R10 ;  /* 0x0000000a0d0d7221 */ /* 0x004fe20000000000 */
[----:B------:R-:W-:Y:S06]  /*0bf0*/  BRA `(.L_x_19) ;  /* 0x00000000000c7947 */ /* 0x000fec0003800000 */
.L_x_20:
[----:B------:R-:W2:Y:S01]  /*0c00*/  LDG.E R10, desc[UR4][R14.64+0x4] ;  /* 0x000004040e0a7981 */ /* 0x000ea2000c1e1900 */
[----:B------:R-:W-:Y:S02]  /*0c10*/  VIADD R6, R6, 0x1 ;  /* 0x0000000106067836 */ /* 0x000fe40000000000 */
[----:B--2---:R-:W-:-:S07]  /*0c20*/  FADD R17, R17, R10 ;  /* 0x0000000a11117221 */ /* 0x004fce0000000000 */
.L_x_19:
[----:B------:R-:W-:Y:S05]  /*0c30*/  BSYNC.RECONVERGENT B1 ;  /* 0x0000000000017941 */ /* 0x000fea0003800200 */
.L_x_18:
[----:B------:R-:W-:Y:S01]  /*0c40*/  VIADD R10, R11, 0x1 ;  /* 0x000000010b0a7836 */ /* 0x000fe20000000000 */
[----:B------:R-:W-:Y:S04]  /*0c50*/  BSSY.RECONVERGENT B1, `(.L_x_21) ;  /* 0x0000018000017945 */ /* 0x000fe80003800200 */
        /* <DEDUP_REMOVED lines=8> */
[----:B------:R-:W-:-:S13]  /*0ce0*/  LOP3.LUT P0, R3, R3, 0x3, RZ, 0xc0, !PT ;  /* 0x0000000303037812 */ /* 0x000fda000780c0ff */
[----:B------:R-:W-:Y:S05]  /*0cf0*/  @!P0 BRA `(.L_x_23) ;  /* 0x0000000000208947 */ /* 0x000fea0003800000 */
[----:B------:R-:W-:-:S13]  /*0d00*/  ISETP.NE.AND P0, PT, R3, 0x2, PT ;  /* 0x000000020300780c */ /* 0x000fda0003f05270 */
[----:B------:R-:W-:Y:S05]  /*0d10*/  @P0 BRA `(.L_x_22) ;  /* 0x00000000002c0947 */ /* 0x000fea0003800000 */
[----:B------:R-:W-:-:S04]  /*0d20*/  IMAD.IADD R3, R9, 0x1, R2 ;  /* 0x0000000109037824 */ /* 0x000fc800078e0202 */
[----:B------:R-:W-:-:S06]  /*0d30*/  IMAD.WIDE R18, R3, 0x4, R18 ;  /* 0x0000000403127825 */ /* 0x000fcc00078e0212 */
[----:B------:R-:W2:Y:S01]  /*0d40*/  LDG.E R18, desc[UR4][R18.64] ;  /* 0x0000000412127981 */ /* 0x000ea2000c1e1900 */
[----:B------:R-:W-:Y:S02]  /*0d50*/  VIADD R8, R8, 0x1 ;  /* 0x0000000108087836 */ /* 0x000fe40000000000 */
[----:B--2---:R-:W-:Y:S01]  /*0d60*/  FADD R13, R13, R18 ;  /* 0x000000120d0d7221 */ /* 0x004fe20000000000 */
[----:B------:R-:W-:Y:S06]  /*0d70*/  BRA `(.L_x_22) ;  /* 0x0000000000147947 */ /* 0x000fec0003800000 */
.L_x_23:
[----:B------:R-:W-:-:S04]  /*0d80*/  IMAD.IADD R3, R9, 0x1, R2 ;  /* 0x0000000109037824 */ /* 0x000fc800078e0202 */
[----:B------:R-:W-:-:S06]  /*0d90*/  IMAD.WIDE R18, R3, 0x4, R18 ;  /* 0x0000000403127825 */ /* 0x000fcc00078e0212 */
[----:B------:R-:W2:Y:S01]  /*0da0*/  LDG.E R18, desc[UR4][R18.64] ;  /* 0x0000000412127981 */ /* 0x000ea2000c1e1900 */
[----:B------:R-:W-:Y:S02]  /*0db0*/  VIADD R6, R6, 0x1 ;  /* 0x0000000106067836 */ /* 0x000fe40000000000 */
[----:B--2---:R-:W-:-:S07]  /*0dc0*/  FADD R17, R17, R18 ;  /* 0x0000001211117221 */ /* 0x004fce0000000000 */
.L_x_22:
[----:B------:R-:W-:Y:S05]  /*0dd0*/  BSYNC.RECONVERGENT B1 ;  /* 0x0000000000017941 */ /* 0x000fea0003800200 */
.L_x_21:
[C---:B------:R-:W-:Y:S01]  /*0de0*/  ISETP.GT.AND P0, PT, R7.reuse, R2, PT ;  /* 0x000000020700720c */ /* 0x040fe20003f04270 */
[----:B------:R-:W-:Y:S03]  /*0df0*/  BSSY.RECONVERGENT B1, `(.L_x_24) ;  /* 0x0000012000017945 */ /* 0x000fe60003800200 */
[----:B------:R-:W-:-:S13]  /*0e00*/  ISETP.LT.OR P0, PT, R7, 0x1, P0 ;  /* 0x000000010700780c */ /* 0x000fda0000701670 */
        /* <DEDUP_REMOVED lines=13> */
.L_x_26:
[----:B------:R-:W2:Y:S01]  /*0ee0*/  LDG.E R14, desc[UR4][R14.64+-0x4] ;  /* 0xfffffc040e0e7981 */ /* 0x000ea2000c1e1900 */
[----:B------:R-:W-:Y:S02]  /*0ef0*/  VIADD R6, R6, 0x1 ;  /* 0x0000000106067836 */ /* 0x000fe40000000000 */
[----:B--2---:R-:W-:-:S07]  /*0f00*/  FADD R17, R17, R14 ;  /* 0x0000000e11117221 */ /* 0x004fce0000000000 */
.L_x_25:
[----:B------:R-:W-:Y:S05]  /*0f10*/  BSYNC.RECONVERGENT B1 ;  /* 0x0000000000017941 */ /* 0x000fea0003800200 */
.L_x_24:
[----:B------:R-:W-:Y:S01]  /*0f20*/  ISETP.NE.AND P0, PT, R6, RZ, PT ;  /* 0x000000ff0600720c */ /* 0x000fe20003f05270 */
[----:B------:R-:W-:Y:S01]  /*0f30*/  BSSY.RECONVERGENT B1, `(.L_x_27) ;  /* 0x0000013000017945 */ /* 0x000fe20003800200 */
[----:B------:R-:W-:-:S11]  /*0f40*/  IMAD.MOV.U32 R4, RZ, RZ, RZ ;  /* 0x000000ffff047224 */ /* 0x000fd600078e00ff */
        /* <DEDUP_REMOVED lines=12> */
[----:B------:R-:W-:Y:S02]  /*1010*/  MOV R3, R6 ;  /* 0x0000000600037202 */ /* 0x000fe40000000f00 */
[----:B------:R-:W-:-:S07]  /*1020*/  MOV R2, 0x1040 ;  /* 0x0000104000027802 */ /* 0x000fce0000000f00 */
[----:B-----5:R-:W-:Y:S05]  /*1030*/  CALL.REL.NOINC `($__internal_0_$__cuda_sm3x_div_rn_noftz_f32_slowpath) ;  /* 0x0000000800007944 */ /* 0x020fea0003c00000 */
[----:B------:R-:W-:-:S07]  /*1040*/  IMAD.MOV.U32 R4, RZ, RZ, R0 ;  /* 0x000000ffff047224 */ /* 0x000fce00078e0000 */
.L_x_29:
[----:B------:R-:W-:Y:S05]  /*1050*/  BSYNC.RECONVERGENT B2 ;  /* 0x0000000000027941 */ /* 0x000fea0003800200 */
.L_x_28:
[----:B------:R-:W-:Y:S05]  /*1060*/  BSYNC.RECONVERGENT B1 ;  /* 0x0000000000017941 */ /* 0x000fea0003800200 */
.L_x_27:
        /* <DEDUP_REMOVED lines=18> */
.L_x_31:
[----:B------:R-:W-:Y:S05]  /*1190*/  BSYNC.RECONVERGENT B1 ;  /* 0x0000000000017941 */ /* 0x000fea0003800200 */
.L_x_30:
[----:B------:R-:W-:Y:S05]  /*11a0*/  BRA `(.L_x_12) ;  /* 0x00000004008c7947 */ /* 0x000fea0003800000 */
.L_x_2:
[----:B------:R-:W0:Y:S02]  /*11b0*/  LDC.64 R14, c[0x0][0x388] ;  /* 0x0000e200ff0e7b82 */ /* 0x000e240000000a00 */
[----:B0-----:R-:W-:-:S06]  /*11c0*/  IMAD.WIDE R18, R9, 0x4, R14 ;  /* 0x0000000409127825 */ /* 0x001fcc00078e020e */
[----:B------:R-:W0:Y:S01]  /*11d0*/  LDC.64 R14, c[0x0][0x388] ;  /* 0x0000e200ff0e7b82 */ /* 0x000e220000000a00 */
[----:B------:R1:W5:Y:S01]  /*11e0*/  LDG.E R6, desc[UR4][R18.64] ;  /* 0x0000000412067981 */ /* 0x000362000c1e1900 */
[-CC-:B------:R-:W-:Y:S01]  /*11f0*/  IMAD R10, R11, R2.reuse, -R2.reuse ;  /* 0x000000020b0a7224 */ /* 0x180fe200078e0a02 */
[----:B------:R-:W-:Y:S01]  /*1200*/  ISETP.GT.AND P0, PT, R7, R2, PT ;  /* 0x000000020700720c */ /* 0x000fe20003f04270 */
[----:B------:R-:W-:Y:S01]  /*1210*/  VIADD R8, R11, 0xffffffff ;  /* 0xffffffff0b087836 */ /* 0x000fe20000000000 */
[----:B------:R-:W-:Y:S01]  /*1220*/  SHF.R.S32.HI R21, RZ, 0x1f, R7 ;  /* 0x0000001fff157819 */ /* 0x000fe20000011407 */
[C---:B------:R-:W-:Y:S01]  /*1230*/  VIADD R17, R7.reuse, 0x1 ;  /* 0x0000000107117836 */ /* 0x040fe20000000000 */
[----:B------:R-:W-:Y:S01]  /*1240*/  IADD3 R12, P2, PT, R7, R10, RZ ;  /* 0x0000000a070c7210 */ /* 0x000fe20007f5e0ff */
[----:B------:R-:W-:Y:S01]  /*1250*/  IMAD R16, R11, R2, R2 ;  /* 0x000000020b107224 */ /* 0x000fe200078e0202 */
[----:B------:R-:W-:Y:S01]  /*1260*/  ISETP.GT.AND P0, PT, R7, RZ, !P0 ;  /* 0x000000ff0700720c */ /* 0x000fe20004704270 */
[----:B------:R-:W-:Y:S01]  /*1270*/  VIADD R4, R11, 0x1 ;  /* 0x000000010b047836 */ /* 0x000fe20000000000 */
[----:B------:R-:W-:Y:S01]  /*1280*/  LEA.HI.X.SX32 R11, R10, R21, 0x1, P2 ;  /* 0x000000150a0b7211 */ /* 0x000fe200010f0eff */
[----:B------:R-:W-:Y:S01]  /*1290*/  BSSY.RECONVERGENT B1, `(.L_x_32) ;  /* 0x000001a000017945 */ /* 0x000fe20003800200 */
[----:B------:R-:W-:-:S02]  /*12a0*/  ISETP.GE.U32.OR P2, PT, R8, R3, !P0 ;  /* 0x000000030800720c */ /* 0x000fc40004746470 */
[----:B------:R-:W-:Y:S02]  /*12b0*/  ISETP.GE.AND P1, PT, R17, R2, PT ;  /* 0x000000021100720c */ /* 0x000fe40003f26270 */
[C---:B------:R-:W-:Y:S02]  /*12c0*/  IADD3 R20, P3, PT, R7.reuse, R16, RZ ;  /* 0x0000001007147210 */ /* 0x040fe40007f7e0ff */
[----:B------:R-:W-:Y:S02]  /*12d0*/  ISETP.GT.AND P1, PT, R7, -0x2, !P1 ;  /* 0xfffffffe0700780c */ /* 0x000fe40004f24270 */
[----:B------:R-:W-:Y:S02]  /*12e0*/  LEA.HI.X.SX32 R16, R16, R21, 0x1, P3 ;  /* 0x0000001510107211 */ /* 0x000fe400018f0eff */
[----:B0-----:R-:W-:Y:S02]  /*12f0*/  LEA R2, P4, R12, R14, 0x2 ;  /* 0x0000000e0c027211 */ /* 0x001fe400078810ff */
[----:B------:R-:W-:-:S02]  /*1300*/  ISETP.GE.U32.OR P3, PT, R8, R3, !P1 ;  /* 0x000000030800720c */ /* 0x000fc40004f66470 */
[----:B------:R-:W-:Y:S02]  /*1310*/  LEA R10, P5, R20, R14, 0x2 ;  /* 0x0000000e140a7211 */ /* 0x000fe400078a10ff */
[CC--:B------:R-:W-:Y:S02]  /*1320*/  ISETP.GE.U32.OR P0, PT, R4.reuse, R3.reuse, !P0 ;  /* 0x000000030400720c */ /* 0x0c0fe40004706470 */
[----:B------:R-:W-:Y:S02]  /*1330*/  ISETP.GE.U32.OR P1, PT, R4, R3, !P1 ;  /* 0x000000030400720c */ /* 0x000fe40004f26470 */
[-C--:B------:R-:W-:Y:S01]  /*1340*/  LEA.HI.X R3, R12, R15.reuse, R11, 0x2, P4 ;  /* 0x0000000f0c037211 */ /* 0x080fe200020f140b */
[----:B------:R-:W-:Y:S01]  /*1350*/  VIADD R12, R7, 0xffffffff ;  /* 0xffffffff070c7836 */ /* 0x000fe20000000000 */
[----:B------:R-:W-:Y:S01]  /*1360*/  LEA.HI.X R11, R20, R15, R16, 0x2, P5 ;  /* 0x0000000f140b7211 */ /* 0x000fe200028f1410 */
[----:B------:R-:W-:Y:S01]  /*1370*/  IMAD.MOV.U32 R7, RZ, RZ, RZ ;  /* 0x000000ffff077224 */ /* 0x000fe200078e00ff */
[----:B-1----:R-:W-:Y:S07]  /*1380*/  @P2 BRA `(.L_x_33) ;  /* 0x0000000000282947 */ /* 0x002fee0003800000 */
[----:B------:R-:W-:-:S05]  /*1390*/  IMAD.SHL.U32 R14, R8, 0x2, RZ ;  /* 0x00000002080e7824 */ /* 0x000fca00078e00ff */
[----:B------:R-:W-:-:S04]  /*13a0*/  LOP3.LUT R15, R14, 0xe, RZ, 0xc0, !PT ;  /* 0x0000000e0e0f7812 */ /* 0x000fc800078ec0ff */
[----:B------:R-:W-:-:S05]  /*13b0*/  LOP3.LUT R15, R15, 0x1, R12, 0xf8, !PT ;  /* 0x000000010f0f7812 */ /* 0x000fca00078ef80c */
[----:B------:R-:W-:-:S05]  /*13c0*/  IMAD.SHL.U32 R15, R15, 0x2, RZ ;  /* 0x000000020f0f7824 */ /* 0x000fca00078e00ff */
[----:B------:R-:W-:-:S04]  /*13d0*/  SHF.R.U32.HI R15, RZ, R15, R0 ;  /* 0x0000000fff0f7219 */ /* 0x000fc80000011600 */
[----:B------:R-:W-:-:S13]  /*13e0*/  LOP3.LUT P2, RZ, R15, 0x3, RZ, 0xc0, !PT ;  /* 0x000000030fff7812 */ /* 0x000fda000784c0ff */
[----:B------:R-:W-:Y:S05]  /*13f0*/  @P2 BRA `(.L_x_33) ;  /* 0x00000000000c2947 */ /* 0x000fea0003800000 */
[----:B------:R-:W2:Y:S01]  /*1400*/  LDG.E R13, desc[UR4][R2.64+-0x4] ;  /* 0xfffffc04020d7981 */ /* 0x000ea2000c1e1900 */
[----:B------:R-:W-:Y:S02]  /*1410*/  IMAD.MOV.U32 R7, RZ, RZ, 0x1 ;  /* 0x00000001ff077424 */ /* 0x000fe400078e00ff */
[----:B--2---:R-:W-:-:S07]  /*1420*/  FADD R13, RZ, R13 ;  /* 0x0000000dff0d7221 */ /* 0x004fce0000000000 */
.L_x_33:
[----:B------:R-:W-:Y:S05]  /*1430*/  BSYNC.RECONVERGENT B1 ;  /* 0x0000000000017941 */ /* 0x000fea0003800200 */
.L_x_32:
[----:B------:R-:W-:Y:S04]  /*1440*/  BSSY.RECONVERGENT B1, `(.L_x_34) ;  /* 0x000000c000017945 */ /* 0x000fe80003800200 */
[----:B------:R-:W-:Y:S05]  /*1450*/  @P3 BRA `(.L_x_35) ;  /* 0x0000000000283947 */ /* 0x000fea0003800000 */
        /* <DEDUP_REMOVED lines=8> */
[----:B------:R-:W-:Y:S02]  /*14e0*/  VIADD R7, R7, 0x1 ;  /* 0x0000000107077836 */ /* 0x000fe40000000000 */
[----:B--2---:R-:W-:-:S07]  /*14f0*/  FADD R13, R13, R2 ;  /* 0x000000020d0d7221 */ /* 0x004fce0000000000 */
.L_x_35:
[----:B------:R-:W-:Y:S05]  /*1500*/  BSYNC.RECONVERGENT B1 ;  /* 0x0000000000017941 */ /* 0x000fea0003800200 */
.L_x_34:
        /* <DEDUP_REMOVED lines=12> */
.L_x_37:
[----:B------:R-:W-:Y:S05]  /*15d0*/  BSYNC.RECONVERGENT B1 ;  /* 0x0000000000017941 */ /* 0x000fea0003800200 */
.L_x_36:
        /* <DEDUP_REMOVED lines=12> */
.L_x_39:
[----:B------:R-:W-:Y:S05]  /*16a0*/  BSYNC.RECONVERGENT B1 ;  /* 0x0000000000017941 */ /* 0x000fea0003800200 */
.L_x_38:
[----:B------:R-:W-:Y:S01]  /*16b0*/  ISETP.NE.AND P0, PT, R7, RZ, PT ;  /* 0x000000ff0700720c */ /* 0x000fe20003f05270 */
[----:B------:R-:W-:-:S12]  /*16c0*/  HFMA2 R4, -RZ, RZ, 0, 0 ;  /* 0x00000000ff047431 */ /* 0x000fd800000001ff */
        /* <DEDUP_REMOVED lines=16> */
.L_x_40:
[----:B------:R-:W-:Y:S05]  /*17d0*/  BSYNC.RECONVERGENT B1 ;  /* 0x0000000000017941 */ /* 0x000fea0003800200 */
.L_x_12:
[----:B------:R-:W-:Y:S05]  /*17e0*/  BSYNC.RECONVERGENT B0 ;  /* 0x0000000000007941 */ /* 0x000fea0003800200 */
.L_x_1:
[----:B------:R-:W0:Y:S01]  /*17f0*/  LDC.64 R2, c[0x0][0x390] ;  /* 0x0000e400ff027b82 */ /* 0x000e220000000a00 */
[----:B------:R-:W-:Y:S02]  /*1800*/  IMAD.MOV.U32 R7, RZ, RZ, 0x3f800000 ;  /* 0x3f800000ff077424 */ /* 0x000fe400078e00ff */
[----:B0-----:R-:W-:-:S05]  /*1810*/  IMAD.WIDE R2, R9, 0x10, R2 ;  /* 0x0000001009027825 */ /* 0x001fca00078e0202 */
[----:B-----5:R-:W-:Y:S01]  /*1820*/  STG.E.128 desc[UR4][R2.64], R4 ;  /* 0x0000000402007986 */ /* 0x020fe2000c101d04 */
[----:B------:R-:W-:Y:S05]  /*1830*/  EXIT ;  /* 0x000000000000794d */ /* 0x000fea0003800000 */
        .weak           $__internal_0_$__cuda_sm3x_div_rn_noftz_f32_slowpath
        .type           $__internal_0_$__cuda_sm3x_div_rn_noftz_f32_slowpath,@function
        .size           $__internal_0_$__cuda_sm3x_div_rn_noftz_f32_slowpath,(.L_x_122 - $__internal_0_$__cuda_sm3x_div_rn_noftz_f32_slowpath)
$__internal_0_$__cuda_sm3x_div_rn_noftz_f32_slowpath:
[----:B------:R-:W-:Y:S01]  /*1840*/  SHF.R.U32.HI R10, RZ, 0x17, R3 ;  /* 0x00000017ff0a7819 */ /* 0x000fe20000011603 */
[----:B------:R-:W-:Y:S01]  /*1850*/  BSSY.RECONVERGENT B3, `(.L_x_41) ;  /* 0x0000062000037945 */ /* 0x000fe20003800200 */
[----:B------:R-:W-:Y:S02]  /*1860*/  SHF.R.U32.HI R7, RZ, 0x17, R0 ;  /* 0x00000017ff077819 */ /* 0x000fe40000011600 */
[----:B------:R-:W-:Y:S02]  /*1870*/  LOP3.LUT R10, R10, 0xff, RZ, 0xc0, !PT ;  /* 0x000000ff0a0a7812 */ /* 0x000fe400078ec0ff */
[----:B------:R-:W-:-:S03]  /*1880*/  LOP3.LUT R14, R7, 0xff, RZ, 0xc0, !PT ;  /* 0x000000ff070e7812 */ /* 0x000fc600078ec0ff */
[----:B------:R-:W-:Y:S02]  /*1890*/  VIADD R12, R10, 0xffffffff ;  /* 0xffffffff0a0c7836 */ /* 0x000fe40000000000 */
[----:B------:R-:W-:-:S03]  /*18a0*/  VIADD R11, R14, 0xffffffff ;  /* 0xffffffff0e0b7836 */ /* 0x000fc60000000000 */
[----:B------:R-:W-:-:S04]  /*18b0*/  ISETP.GT.U32.AND P0, PT, R12, 0xfd, PT ;  /* 0x000000fd0c00780c */ /* 0x000fc80003f04070 */
[----:B------:R-:W-:-:S13]  /*18c0*/  ISETP.GT.U32.OR P0, PT, R11, 0xfd, P0 ;  /* 0x000000fd0b00780c */ /* 0x000fda0000704470 */
[----:B------:R-:W-:Y:S01]  /*18d0*/  @!P0 IMAD.MOV.U32 R7, RZ, RZ, RZ ;  /* 0x000000ffff078224 */ /* 0x000fe200078e00ff */
[----:B------:R-:W-:Y:S06]  /*18e0*/  @!P0 BRA `(.L_x_42) ;  /* 0x00000000005c8947 */ /* 0x000fec0003800000 */
[----:B------:R-:W-:Y:S02]  /*18f0*/  FSETP.GTU.FTZ.AND P0, PT, |R0|, +INF , PT ;  /* 0x7f8000000000780b */ /* 0x000fe40003f1c200 */
[----:B------:R-:W-:-:S04]  /*1900*/  FSETP.GTU.FTZ.AND P1, PT, |R3|, +INF , PT ;  /* 0x7f8000000300780b */ /* 0x000fc80003f3c200 */
[----:B------:R-:W-:-:S13]  /*1910*/  PLOP3.LUT P0, PT, P0, P1, PT, 0xf8, 0x8f ;  /* 0x00000000008f781c */ /* 0x000fda0000703f70 */
[----:B------:R-:W-:Y:S05]  /*1920*/  @P0 BRA `(.L_x_43) ;  /* 0x00000004004c0947 */ /* 0x000fea0003800000 */
[----:B------:R-:W-:-:S13]  /*1930*/  LOP3.LUT P0, RZ, R3, 0x7fffffff, R0, 0xc8, !PT ;  /* 0x7fffffff03ff7812 */ /* 0x000fda000780c800 */
[----:B------:R-:W-:Y:S05]  /*1940*/  @!P0 BRA `(.L_x_44) ;  /* 0x00000004003c8947 */ /* 0x000fea0003800000 */
[C---:B------:R-:W-:Y:S02]  /*1950*/  FSETP.NEU.FTZ.AND P0, PT, |R0|.reuse, +INF , PT ;  /* 0x7f8000000000780b */ /* 0x040fe40003f1d200 */
[----:B------:R-:W-:Y:S02]  /*1960*/  FSETP.NEU.FTZ.AND P2, PT, |R3|, +INF , PT ;  /* 0x7f8000000300780b */ /* 0x000fe40003f5d200 */
[----:B------:R-:W-:-:S11]  /*1970*/  FSETP.NEU.FTZ.AND P1, PT, |R0|, +INF , PT ;  /* 0x7f8000000000780b */ /* 0x000fd60003f3d200 */
[----:B------:R-:W-:Y:S05]  /*1980*/  @!P2 BRA !P0, `(.L_x_44) ;  /* 0x00000004002ca947 */ /* 0x000fea0004000000 */
[----:B------:R-:W-:-:S04]  /*1990*/  LOP3.LUT P0, RZ, R0, 0x7fffffff, RZ, 0xc0, !PT ;  /* 0x7fffffff00ff7812 */ /* 0x000fc8000780c0ff */
[----:B------:R-:W-:-:S13]  /*19a0*/  PLOP3.LUT P0, PT, P2, P0, PT, 0x2f, 0xf2 ;  /* 0x0000000000f2781c */ /* 0x000fda0001700577 */
[----:B------:R-:W-:Y:S05]  /*19b0*/  @P0 BRA `(.L_x_45) ;  /* 0x0000000400180947 */ /* 0x000fea0003800000 */
[----:B------:R-:W-:-:S04]  /*19c0*/  LOP3.LUT P0, RZ, R3, 0x7fffffff, RZ, 0xc0, !PT ;  /* 0x7fffffff03ff7812 */ /* 0x000fc8000780c0ff */
[----:B------:R-:W-:-:S13]  /*19d0*/  PLOP3.LUT P0, PT, P1, P0, PT, 0x2f, 0xf2 ;  /* 0x0000000000f2781c */ /* 0x000fda0000f00577 */
[----:B------:R-:W-:Y:S05]  /*19e0*/  @P0 BRA `(.L_x_46) ;  /* 0x0000000400000947 */ /* 0x000fea0003800000 */
[----:B------:R-:W-:Y:S02]  /*19f0*/  ISETP.GE.AND P0, PT, R11, RZ, PT ;  /* 0x000000ff0b00720c */ /* 0x000fe40003f06270 */
[----:B------:R-:W-:-:S11]  /*1a00*/  ISETP.GE.AND P1, PT, R12, RZ, PT ;  /* 0x000000ff0c00720c */ /* 0x000fd60003f26270 */
[----:B------:R-:W-:Y:S02]  /*1a10*/  @P0 IMAD.MOV.U32 R7, RZ, RZ, RZ ;  /* 0x000000ffff070224 */ /* 0x000fe400078e00ff */
[----:B------:R-:W-:Y:S01]  /*1a20*/  @!P0 FFMA R0, R0, 1.84467440737095516160e+19, RZ ;  /* 0x5f80000000008823 */ /* 0x000fe200000000ff */
[----:B------:R-:W-:Y:S02]  /*1a30*/  @!P0 IMAD.MOV.U32 R7, RZ, RZ, -0x40 ;  /* 0xffffffc0ff078424 */ /* 0x000fe400078e00ff */
[----:B------:R-:W-:Y:S02]  /*1a40*/  @!P1 FFMA R3, R3, 1.84467440737095516160e+19, RZ ;  /* 0x5f80000003039823 */ /* 0x000fe400000000ff */
[----:B------:R-:W-:-:S07]  /*1a50*/  @!P1 VIADD R7, R7, 0x40 ;  /* 0x0000004007079836 */ /* 0x000fce0000000000 */
.L_x_42:
[----:B------:R-:W-:Y:S01]  /*1a60*/  LEA R12, R10, 0xc0800000, 0x17 ;  /* 0xc08000000a0c7811 */ /* 0x000fe200078eb8ff */
[----:B------:R-:W-:Y:S04]  /*1a70*/  BSSY.RECONVERGENT B4, `(.L_x_47) ;  /* 0x0000036000047945 */ /* 0x000fe80003800200 */
[----:B------:R-:W-:Y:S02]  /*1a80*/  IMAD.IADD R12, R3, 0x1, -R12 ;  /* 0x00000001030c7824 */ /* 0x000fe400078e0a0c */
[----:B------:R-:W-:Y:S02]  /*1a90*/  VIADD R3, R14, 0xffffff81 ;  /* 0xffffff810e037836 */ /* 0x000fe40000000000 */
[----:B------:R-:W0:Y:S01]  /*1aa0*/  MUFU.RCP R11, R12 ;  /* 0x0000000c000b7308 */ /* 0x000e220000001000 */
[----:B------:R-:W-:Y:S01]  /*1ab0*/  FADD.FTZ R15, -R12, -RZ ;  /* 0x800000ff0c0f7221 */ /* 0x000fe20000010100 */
[C---:B------:R-:W-:Y:S01]  /*1ac0*/  IMAD R0, R3.reuse, -0x800000, R0 ;  /* 0xff80000003007824 */ /* 0x040fe200078e0200 */
[----:B------:R-:W-:-:S05]  /*1ad0*/  IADD3 R10, PT, PT, R3, 0x7f, -R10 ;  /* 0x0000007f030a7810 */ /* 0x000fca0007ffe80a */
[----:B------:R-:W-:Y:S02]  /*1ae0*/  IMAD.IADD R10, R10, 0x1, R7 ;  /* 0x000000010a0a7824 */ /* 0x000fe400078e0207 */
[----:B0-----:R-:W-:-:S04]  /*1af0*/  FFMA R14, R11, R15, 1 ;  /* 0x3f8000000b0e7423 */ /* 0x001fc8000000000f */
[----:B------:R-:W-:-:S04]  /*1b00*/  FFMA R16, R11, R14, R11 ;  /* 0x0000000e0b107223 */ /* 0x000fc8000000000b */
[----:B------:R-:W-:-:S04]  /*1b10*/  FFMA R11, R0, R16, RZ ;  /* 0x00000010000b7223 */ /* 0x000fc800000000ff */
[----:B------:R-:W-:-:S04]  /*1b20*/  FFMA R14, R15, R11, R0 ;  /* 0x0000000b0f0e7223 */ /* 0x000fc80000000000 */
[----:B------:R-:W-:-:S04]  /*1b30*/  FFMA R11, R16, R14, R11 ;  /* 0x0000000e100b7223 */ /* 0x000fc8000000000b */
[----:B------:R-:W-:-:S04]  /*1b40*/  FFMA R14, R15, R11, R0 ;  /* 0x0000000b0f0e7223 */ /* 0x000fc80000000000 */
[----:B------:R-:W-:-:S05]  /*1b50*/  FFMA R0, R16, R14, R11 ;  /* 0x0000000e10007223 */ /* 0x000fca000000000b */
[----:B------:R-:W-:-:S04]  /*1b60*/  SHF.R.U32.HI R3, RZ, 0x17, R0 ;  /* 0x00000017ff037819 */ /* 0x000fc80000011600 */
[----:B------:R-:W-:-:S05]  /*1b70*/  LOP3.LUT R3, R3, 0xff, RZ, 0xc0, !PT ;  /* 0x000000ff03037812 */ /* 0x000fca00078ec0ff */
[----:B------:R-:W-:-:S04]  /*1b80*/  IMAD.IADD R15, R3, 0x1, R10 ;  /* 0x00000001030f7824 */ /* 0x000fc800078e020a */
[----:B------:R-:W-:-:S05]  /*1b90*/  VIADD R3, R15, 0xffffffff ;  /* 0xffffffff0f037836 */ /* 0x000fca0000000000 */
[----:B------:R-:W-:-:S13]  /*1ba0*/  ISETP.GE.U32.AND P0, PT, R3, 0xfe, PT ;  /* 0x000000fe0300780c */ /* 0x000fda0003f06070 */
[----:B------:R-:W-:Y:S05]  /*1bb0*/  @!P0 BRA `(.L_x_48) ;  /* 0x0000000000808947 */ /* 0x000fea0003800000 */
[----:B------:R-:W-:-:S13]  /*1bc0*/  ISETP.GT.AND P0, PT, R15, 0xfe, PT ;  /* 0x000000fe0f00780c */ /* 0x000fda0003f04270 */
[----:B------:R-:W-:Y:S05]  /*1bd0*/  @P0 BRA `(.L_x_49) ;  /* 0x00000000006c0947 */ /* 0x000fea0003800000 */
[----:B------:R-:W-:-:S13]  /*1be0*/  ISETP.GE.AND P0, PT, R15, 0x1, PT ;  /* 0x000000010f00780c */ /* 0x000fda0003f06270 */
[----:B------:R-:W-:Y:S05]  /*1bf0*/  @P0 BRA `(.L_x_50) ;  /* 0x0000000000740947 */ /* 0x000fea0003800000 */
[----:B------:R-:W-:Y:S02]  /*1c00*/  ISETP.GE.AND P0, PT, R15, -0x18, PT ;  /* 0xffffffe80f00780c */ /* 0x000fe40003f06270 */
[----:B------:R-:W-:-:S11]  /*1c10*/  LOP3.LUT R0, R0, 0x80000000, RZ, 0xc0, !PT ;  /* 0x8000000000007812 */ /* 0x000fd600078ec0ff */
[----:B------:R-:W-:Y:S05]  /*1c20*/  @!P0 BRA `(.L_x_50) ;  /* 0x0000000000688947 */ /* 0x000fea0003800000 */
[CCC-:B------:R-:W-:Y:S01]  /*1c30*/  FFMA.RZ R3, R16.reuse, R14.reuse, R11.reuse ;  /* 0x0000000e10037223 */ /* 0x1c0fe2000000c00b */
[C---:B------:R-:W-:Y:S02]  /*1c40*/  VIADD R12, R15.reuse, 0x20 ;  /* 0x000000200f0c7836 */ /* 0x040fe40000000000 */
[CCC-:B------:R-:W-:Y:S01]  /*1c50*/  FFMA.RM R10, R16.reuse, R14.reuse, R11.reuse ;  /* 0x0000000e100a7223 */ /* 0x1c0fe2000000400b */
[----:B------:R-:W-:Y:S02]  /*1c60*/  ISETP.NE.AND P2, PT, R15, RZ, PT ;  /* 0x000000ff0f00720c */ /* 0x000fe40003f45270 */
[----:B------:R-:W-:Y:S01]  /*1c70*/  LOP3.LUT R7, R3, 0x7fffff, RZ, 0xc0, !PT ;  /* 0x007fffff03077812 */ /* 0x000fe200078ec0ff */
[----:B------:R-:W-:Y:S01]  /*1c80*/  FFMA.RP R3, R16, R14, R11 ;  /* 0x0000000e10037223 */ /* 0x000fe2000000800b */
[----:B------:R-:W-:Y:S01]  /*1c90*/  IMAD.MOV R11, RZ, RZ, -R15 ;  /* 0x000000ffff0b7224 */ /* 0x000fe200078e0a0f */
[----:B------:R-:W-:Y:S02]  /*1ca0*/  ISETP.NE.AND P1, PT, R15, RZ, PT ;  /* 0x000000ff0f00720c */ /* 0x000fe40003f25270 */
[----:B------:R-:W-:-:S02]  /*1cb0*/  LOP3.LUT R7, R7, 0x800000, RZ, 0xfc, !PT ;  /* 0x0080000007077812 */ /* 0x000fc400078efcff */
[----:B------:R-:W-:Y:S02]  /*1cc0*/  FSETP.NEU.FTZ.AND P0, PT, R3, R10, PT ;  /* 0x0000000a0300720b */ /* 0x000fe40003f1d000 */
[----:B------:R-:W-:Y:S02]  /*1cd0*/  SHF.L.U32 R12, R7, R12, RZ ;  /* 0x0000000c070c7219 */ /* 0x000fe400000006ff */
[----:B------:R-:W-:Y:S02]  /*1ce0*/  SEL R10, R11, RZ, P2 ;  /* 0x000000ff0b0a7207 */ /* 0x000fe40001000000 */
[----:B------:R-:W-:Y:S02]  /*1cf0*/  ISETP.NE.AND P1, PT, R12, RZ, P1 ;  /* 0x000000ff0c00720c */ /* 0x000fe40000f25270 */
[----:B------:R-:W-:Y:S02]  /*1d00*/  SHF.R.U32.HI R10, RZ, R10, R7 ;  /* 0x0000000aff0a7219 */ /* 0x000fe40000011607 */
[----:B------:R-:W-:-:S02]  /*1d10*/  PLOP3.LUT P0, PT, P0, P1, PT, 0xf8, 0x8f ;  /* 0x00000000008f781c */ /* 0x000fc40000703f70 */
[----:B------:R-:W-:Y:S02]  /*1d20*/  SHF.R.U32.HI R12, RZ, 0x1, R10 ;  /* 0x00000001ff0c7819 */ /* 0x000fe4000001160a */
[----:B------:R-:W-:-:S04]  /*1d30*/  SEL R3, RZ, 0x1, !P0 ;  /* 0x00000001ff037807 */ /* 0x000fc80004000000 */
[----:B------:R-:W-:-:S04]  /*1d40*/  LOP3.LUT R3, R3, 0x1, R12, 0xf8, !PT ;  /* 0x0000000103037812 */ /* 0x000fc800078ef80c */
[----:B------:R-:W-:-:S05]  /*1d50*/  LOP3.LUT R3, R3, R10, RZ, 0xc0, !PT ;  /* 0x0000000a03037212 */ /* 0x000fca00078ec0ff */
[----:B------:R-:W-:-:S05]  /*1d60*/  IMAD.IADD R3, R12, 0x1, R3 ;  /* 0x000000010c037824 */ /* 0x000fca00078e0203 */
[----:B------:R-:W-:Y:S01]  /*1d70*/  LOP3.LUT R0, R3, R0, RZ, 0xfc, !PT ;  /* 0x0000000003007212 */ /* 0x000fe200078efcff */
[----:B------:R-:W-:Y:S06]  /*1d80*/  BRA `(.L_x_50) ;  /* 0x0000000000107947 */ /* 0x000fec0003800000 */
.L_x_49:
[----:B------:R-:W-:-:S04]  /*1d90*/  LOP3.LUT R0, R0, 0x80000000, RZ, 0xc0, !PT ;  /* 0x8000000000007812 */ /* 0x000fc800078ec0ff */
[----:B------:R-:W-:Y:S01]  /*1da0*/  LOP3.LUT R0, R0, 0x7f800000, RZ, 0xfc, !PT ;  /* 0x7f80000000007812 */ /* 0x000fe200078efcff */
[----:B------:R-:W-:Y:S06]  /*1db0*/  BRA `(.L_x_50) ;  /* 0x0000000000047947 */ /* 0x000fec0003800000 */
.L_x_48:
[----:B------:R-:W-:-:S07]  /*1dc0*/  IMAD R0, R10, 0x800000, R0 ;  /* 0x008000000a007824 */ /* 0x000fce00078e0200 */
.L_x_50:
[----:B------:R-:W-:Y:S05]  /*1dd0*/  BSYNC.RECONVERGENT B4 ;  /* 0x0000000000047941 */ /* 0x000fea0003800200 */
.L_x_47:
[----:B------:R-:W-:Y:S05]  /*1de0*/  BRA `(.L_x_51) ;  /* 0x0000000000207947 */ /* 0x000fea0003800000 */
.L_x_46:
[----:B------:R-:W-:-:S04]  /*1df0*/  LOP3.LUT R0, R3, 0x80000000, R0, 0x48, !PT ;  /* 0x8000000003007812 */ /* 0x000fc800078e4800 */
[----:B------:R-:W-:Y:S01]  /*1e00*/  LOP3.LUT R0, R0, 0x7f800000, RZ, 0xfc, !PT ;  /* 0x7f80000000007812 */ /* 0x000fe200078efcff */
[----:B------:R-:W-:Y:S06]  /*1e10*/  BRA `(.L_x_51) ;  /* 0x0000000000147947 */ /* 0x000fec0003800000 */
.L_x_45:
[----:B------:R-:W-:Y:S01]  /*1e20*/  LOP3.LUT R0, R3, 0x80000000, R0, 0x48, !PT ;  /* 0x8000000003007812 */ /* 0x000fe200078e4800 */
[----:B------:R-:W-:Y:S06]  /*1e30*/  BRA `(.L_x_51) ;  /* 0x00000000000c7947 */ /* 0x000fec0003800000 */
.L_x_44:
[----:B------:R-:W0:Y:S01]  /*1e40*/  MUFU.RSQ R0, -QNAN ;  /* 0xffc0000000007908 */ /* 0x000e220000001400 */
[----:B------:R-:W-:Y:S05]  /*1e50*/  BRA `(.L_x_51) ;  /* 0x0000000000047947 */ /* 0x000fea0003800000 */
.L_x_43:
[----:B------:R-:W-:-:S07]  /*1e60*/  FADD.FTZ R0, R0, R3 ;  /* 0x0000000300007221 */ /* 0x000fce0000010000 */
.L_x_51:
[----:B------:R-:W-:Y:S05]  /*1e70*/  BSYNC.RECONVERGENT B3 ;  /* 0x0000000000037941 */ /* 0x000fea0003800200 */
.L_x_41:
[----:B------:R-:W-:-:S04]  /*1e80*/  IMAD.MOV.U32 R3, RZ, RZ, 0x0 ;  /* 0x00000000ff037424 */ /* 0x000fc800078e00ff */
[----:B0-----:R-:W-:Y:S05]  /*1e90*/  RET.REL.NODEC R2 `(_Z27ppg_demosaic_redblue_kernelPfS_P6float4iij) ;  /* 0xffffffe002587950 */ /* 0x001fea0003c3ffff */
.L_x_52:
        /* <DEDUP_REMOVED lines=14> */
.L_x_122:


//--------------------- .text._Z25ppg_demosaic_green_kernelPfS_iij --------------------------
	.section	.text._Z25ppg_demosaic_green_kernelPfS_iij,"ax",@progbits
	.align	128
        .global         _Z25ppg_demosaic_green_kernelPfS_iij
        .type           _Z25ppg_demosaic_green_kernelPfS_iij,@function
        .size           _Z25ppg_demosaic_green_kernelPfS_iij,(.L_x_123 - _Z25ppg_demosaic_green_kernelPfS_iij)
        .other          _Z25ppg_demosaic_green_kernelPfS_iij,@"STO_CUDA_ENTRY STV_DEFAULT"
_Z25ppg_demosaic_green_kernelPfS_iij:
.text._Z25ppg_demosaic_green_kernelPfS_iij:
        /* <DEDUP_REMOVED lines=13> */
[----:B------:R-:W0:Y:S01]  /*00d0*/  LDC R3, c[0x0][0x398] ;  /* 0x0000e600ff037b82 */ /* 0x000e220000000800 */
[C---:B------:R-:W-:Y:S01]  /*00e0*/  IMAD.SHL.U32 R5, R6.reuse, 0x2, RZ ;  /* 0x0000000206057824 */ /* 0x040fe200078e00ff */
[----:B------:R-:W1:Y:S01]  /*00f0*/  LDCU.64 UR4, c[0x0][0x358] ;  /* 0x00006b00ff0477ac */ /* 0x000e620008000a00 */
[----:B------:R-:W-:Y:S02]  /*0100*/  IMAD R7, R6, UR6, RZ ;  /* 0x0000000606077c24 */ /* 0x000fe4000f8e02ff */
[----:B------:R-:W-:Y:S01]  /*0110*/  IMAD.MOV.U32 R9, RZ, RZ, RZ ;  /* 0x000000ffff097224 */ /* 0x000fe200078e00ff */
[----:B------:R-:W-:-:S04]  /*0120*/  LOP3.LUT R5, R5, 0xe, RZ, 0xc0, !PT ;  /* 0x0000000e05057812 */ /* 0x000fc800078ec0ff */
[----:B------:R-:W-:-:S05]  /*0130*/  LOP3.LUT R2, R5, 0x1, R0, 0xf8, !PT ;  /* 0x0000000105027812 */ /* 0x000fca00078ef800 */
[----:B------:R-:W-:-:S05]  /*0140*/  IMAD.SHL.U32 R2, R2, 0x2, RZ ;  /* 0x0000000202027824 */ /* 0x000fca00078e00ff */
[----:B0-----:R-:W-:-:S04]  /*0150*/  SHF.R.U32.HI R2, RZ, R2, R3 ;  /* 0x00000002ff027219 */ /* 0x001fc80000011603 */
[----:B------:R-:W-:-:S04]  /*0160*/  LOP3.LUT R2, R2, 0x3, RZ, 0xc0, !PT ;  /* 0x0000000302027812 */ /* 0x000fc800078ec0ff */
[----:B------:R-:W-:Y:S01]  /*0170*/  ISETP.NE.AND P0, PT, R2, 0x1, PT ;  /* 0x000000010200780c */ /* 0x000fe20003f05270 */
[----:B------:R-:W-:-:S12]  /*0180*/  IMAD.IADD R2, R0, 0x1, R7 ;  /* 0x0000000100027824 */ /* 0x000fd800078e0207 */
[----:B-1----:R-:W-:Y:S05]  /*0190*/  @P0 BRA `(.L_x_53) ;  /* 0x00000000001c0947 */ /* 0x002fea0003800000 */
[----:B------:R-:W0:Y:S08]  /*01a0*/  LDC.64 R4, c[0x0][0x380] ;  /* 0x0000e000ff047b82 */ /* 0x000e300000000a00 */
[----:B------:R-:W1:Y:S01]  /*01b0*/  LDC.64 R6, c[0x0][0x388] ;  /* 0x0000e200ff067b82 */ /* 0x000e620000000a00 */
[----:B0-----:R-:W-:-:S06]  /*01c0*/  IMAD.WIDE R4, R2, 0x4, R4 ;  /* 0x0000000402047825 */ /* 0x001fcc00078e0204 */
[----:B------:R-:W2:Y:S01]  /*01d0*/  LDG.E R5, desc[UR4][R4.64] ;  /* 0x0000000404057981 */ /* 0x000ea2000c1e1900 */
[----:B-1----:R-:W-:-:S05]  /*01e0*/  IMAD.WIDE R2, R2, 0x4, R6 ;  /* 0x0000000402027825 */ /* 0x002fca00078e0206 */
[----:B--2---:R-:W-:Y:S01]  /*01f0*/  STG.E desc[UR4][R2.64], R5 ;  /* 0x0000000502007986 */ /* 0x004fe2000c101904 */
[----:B------:R-:W-:Y:S05]  /*0200*/  EXIT ;  /* 0x000000000000794d */ /* 0x000fea0003800000 */
.L_x_53:
[----:B------:R-:W-:Y:S01]  /*0210*/  VIADD R8, R6, 0xffffffff ;  /* 0xffffffff06087836 */ /* 0x000fe20000000000 */
[----:B------:R-:W-:Y:S01]  /*0220*/  BSSY.RECONVERGENT B0, `(.L_x_54) ;  /* 0x0000013000007945 */ /* 0x000fe20003800200 */
[----:B------:R-:W-:-:S03]  /*0230*/  IMAD.MOV.U32 R4, RZ, RZ, RZ ;  /* 0x000000ffff047224 */ /* 0x000fc600078e00ff */
[----:B------:R-:W-:-:S04]  /*0240*/  ISETP.GE.U32.AND P0, PT, R8, UR7, PT ;  /* 0x0000000708007c0c */ /* 0x000fc8000bf06070 */
        /* <DEDUP_REMOVED lines=10> */
[----:B------:R-:W0:Y:S01]  /*02f0*/  LDC.64 R10, c[0x0][0x380] ;  /* 0x0000e000ff0a7b82 */ /* 0x000e220000000a00 */
[----:B------:R-:W-:-:S05]  /*0300*/  IADD3 R9, PT, PT, R0, -UR6, R7 ;  /* 0x8000000600097c10 */ /* 0x000fca000fffe007 */
[----:B0-----:R-:W-:-:S06]  /*0310*/  IMAD.WIDE R10, R9, 0x4, R10 ;  /* 0x00000004090a7825 */ /* 0x001fcc00078e020a */
[----:B------:R-:W2:Y:S01]  /*0320*/  LDG.E R10, desc[UR4][R10.64] ;  /* 0x000000040a0a7981 */ /* 0x000ea2000c1e1900 */
[----:B------:R-:W-:Y:S02]  /*0330*/  IMAD.MOV.U32 R4, RZ, RZ, 0x1 ;  /* 0x00000001ff047424 */ /* 0x000fe400078e00ff */
[----:B--2---:R-:W-:-:S07]  /*0340*/  FADD R9, RZ, R10 ;  /* 0x0000000aff097221 */ /* 0x004fce0000000000 */
.L_x_55:
[----:B------:R-:W-:Y:S05]  /*0350*/  BSYNC.RECONVERGENT B0 ;  /* 0x0000000000007941 */ /* 0x000fea0003800200 */
.L_x_54:
[----:B------:R-:W0:Y:S01]  /*0360*/  LDCU.64 UR8, c[0x0][0x380] ;  /* 0x00007000ff0877ac */ /* 0x000e220008000a00 */
[----:B------:R-:W-:Y:S01]  /*0370*/  VIADD R8, R0, 0x1 ;  /* 0x0000000100087836 */ /* 0x000fe20000000000 */
[----:B------:R-:W-:Y:S01]  /*0380*/  SHF.R.S32.HI R11, RZ, 0x1f, R7 ;  /* 0x0000001fff0b7819 */ /* 0x000fe20000011407 */
[----:B------:R-:W-:Y:S01]  /*0390*/  VIADD R10, R6, 0x1 ;  /* 0x00000001060a7836 */ /* 0x000fe20000000000 */
[----:B------:R-:W-:Y:S01]  /*03a0*/  IADD3 R7, P1, PT, R0, R7, RZ ;  /* 0x0000000700077210 */ /* 0x000fe20007f3e0ff */
[----:B------:R-:W-:Y:S01]  /*03b0*/  BSSY.RECONVERGENT B0, `(.L_x_56) ;  /* 0x0000015000007945 */ /* 0x000fe20003800200 */
[----:B------:R-:W-:Y:S02]  /*03c0*/  ISETP.GE.AND P2, PT, R8, UR6, PT ;  /* 0x0000000608007c0c */ /* 0x000fe4000bf46270 */
[C---:B------:R-:W-:Y:S02]  /*03d0*/  LEA.HI.X.SX32 R12, R0.reuse, R11, 0x1, P1 ;  /* 0x0000000b000c7211 */ /* 0x040fe400008f0eff */
[----:B------:R-:W-:-:S02]  /*03e0*/  ISETP.LT.OR P2, PT, R0, -0x1, P2 ;  /* 0xffffffff0000780c */ /* 0x000fc40001741670 */
[----:B------:R-:W-:Y:S02]  /*03f0*/  ISETP.GT.AND P0, PT, R0, UR6, PT ;  /* 0x0000000600007c0c */ /* 0x000fe4000bf04270 */
[----:B------:R-:W-:Y:S02]  /*0400*/  ISETP.GE.U32.AND P1, PT, R10, UR7, PT ;  /* 0x000000070a007c0c */ /* 0x000fe4000bf26070 */
[C---:B------:R-:W-:Y:S02]  /*0410*/  ISETP.LT.OR P0, PT, R0.reuse, 0x1, P0 ;  /* 0x000000010000780c */ /* 0x040fe40000701670 */
[C---:B0-----:R-:W-:Y:S02]  /*0420*/  LEA R6, P3, R7.reuse, UR8, 0x2 ;  /* 0x0000000807067c11 */ /* 0x041fe4000f8610ff */
[----:B------:R-:W-:Y:S02]  /*0430*/  ISETP.LT.OR P1, PT, R0, RZ, P1 ;  /* 0x000000ff0000720c */ /* 0x000fe40000f21670 */
[----:B------:R-:W-:Y:S01]  /*0440*/  LEA.HI.X R7, R7, UR9, R12, 0x2, P3 ;  /* 0x0000000907077c11 */ /* 0x000fe200098f140c */
[----:B------:R-:W-:Y:S10]  /*0450*/  @P2 BRA `(.L_x_57) ;  /* 0x0000000000282947 */ /* 0x000ff40003800000 */
[----:B------:R-:W-:-:S05]  /*0460*/  LOP3.LUT R8, R8, 0x1, RZ, 0xc0, !PT ;  /* 0x0000000108087812 */ /* 0x000fca00078ec0ff */
[----:B------:R-:W-:-:S04]  /*0470*/  IMAD.IADD R8, R5, 0x1, R8 ;  /* 0x0000000105087824 */ /* 0x000fc800078e0208 */
        /* <DEDUP_REMOVED lines=8> */
.L_x_57:
[----:B------:R-:W-:Y:S05]  /*0500*/  BSYNC.RECONVERGENT B0 ;  /* 0x0000000000007941 */ /* 0x000fea0003800200 */
.L_x_56:
        /* <DEDUP_REMOVED lines=11> */
[----:B------:R-:W-:-:S04]  /*05c0*/  VIADD R13, R2, UR6 ;  /* 0x00000006020d7c36 */ /* 0x000fc80008000000 */
[----:B0-----:R-:W-:-:S06]  /*05d0*/  IMAD.WIDE R10, R13, 0x4, R10 ;  /* 0x000000040d0a7825 */ /* 0x001fcc00078e020a */
[----:B------:R-:W2:Y:S01]  /*05e0*/  LDG.E R10, desc[UR4][R10.64] ;  /* 0x000000040a0a7981 */ /* 0x000ea2000c1e1900 */
[----:B------:R-:W-:Y:S02]  /*05f0*/  VIADD R4, R4, 0x1 ;  /* 0x0000000104047836 */ /* 0x000fe40000000000 */
[----:B--2---:R-:W-:-:S07]  /*0600*/  FADD R9, R9, R10 ;  /* 0x0000000a09097221 */ /* 0x004fce0000000000 */
.L_x_59:
[----:B------:R-:W-:Y:S05]  /*0610*/  BSYNC.RECONVERGENT B0 ;  /* 0x0000000000007941 */ /* 0x000fea0003800200 */
.L_x_58:
[----:B------:R-:W-:Y:S04]  /*0620*/  BSSY.RECONVERGENT B0, `(.L_x_60) ;  /* 0x000000c000007945 */ /* 0x000fe80003800200 */
[----:B------:R-:W-:Y:S05]  /*0630*/  @P0 BRA `(.L_x_61) ;  /* 0x0000000000280947 */ /* 0x000fea0003800000 */
        /* <DEDUP_REMOVED lines=10> */
.L_x_61:
[----:B------:R-:W-:Y:S05]  /*06e0*/  BSYNC.RECONVERGENT B0 ;  /* 0x0000000000007941 */ /* 0x000fea0003800200 */
.L_x_60:
[----:B------:R-:W-:Y:S01]  /*06f0*/  ISETP.NE.AND P0, PT, R4, RZ, PT ;  /* 0x000000ff0400720c */ /* 0x000fe20003f05270 */
[----:B------:R-:W-:-:S12]  /*0700*/  BSSY.RECONVERGENT B0, `(.L_x_62) ;  /* 0x0000014000007945 */ /* 0x000fd80003800200 */
        /* <DEDUP_REMOVED lines=12> */
[----:B------:R-:W-:-:S07]  /*07d0*/  MOV R4, 0x7f0 ;  /* 0x000007f000047802 */ /* 0x000fce0000000f00 */
[----:B------:R-:W-:Y:S05]  /*07e0*/  CALL.REL.NOINC `($__internal_1_$__cuda_sm3x_div_rn_noftz_f32_slowpath) ;  /* 0x0000000000287944 */ /* 0x000fea0003c00000 */
.L_x_65:
[----:B------:R-:W-:Y:S05]  /*07f0*/  BSYNC.RECONVERGENT B1 ;  /* 0x0000000000017941 */ /* 0x000fea0003800200 */
.L_x_64:
[----:B------:R-:W-:Y:S05]  /*0800*/  BRA `(.L_x_66) ;  /* 0x00000000000c7947 */ /* 0x000fea0003800000 */
.L_x_63:
[----:B------:R-:W0:Y:S02]  /*0810*/  LDC.64 R4, c[0x0][0x380] ;  /* 0x0000e000ff047b82 */ /* 0x000e240000000a00 */
[----:B0-----:R-:W-:-:S05]  /*0820*/  IMAD.WIDE R4, R2, 0x4, R4 ;  /* 0x0000000402047825 */ /* 0x001fca00078e0204 */
[----:B------:R0:W5:Y:S02]  /*0830*/  LDG.E R0, desc[UR4][R4.64] ;  /* 0x0000000404007981 */ /* 0x000164000c1e1900 */
.L_x_66:
[----:B------:R-:W-:Y:S05]  /*0840*/  BSYNC.RECONVERGENT B0 ;  /* 0x0000000000007941 */ /* 0x000fea0003800200 */
.L_x_62:
[----:B0-----:R-:W0:Y:S02]  /*0850*/  LDC.64 R4, c[0x0][0x388] ;  /* 0x0000e200ff047b82 */ /* 0x001e240000000a00 */
[----:B0-----:R-:W-:-:S05]  /*0860*/  IMAD.WIDE R4, R2, 0x4, R4 ;  /* 0x0000000402047825 */ /* 0x001fca00078e0204 */
[----:B-----5:R-:W-:Y:S01]  /*0870*/  STG.E desc[UR4][R4.64], R0 ;  /* 0x0000000004007986 */ /* 0x020fe2000c101904 */
[----:B------:R-:W-:Y:S05]  /*0880*/  EXIT ;  /* 0x000000000000794d */ /* 0x000fea0003800000 */
        .weak           $__internal_1_$__cuda_sm3x_div_rn_noftz_f32_slowpath
        .type           $__internal_1_$__cuda_sm3x_div_rn_noftz_f32_slowpath,@function
        .size           $__internal_1_$__cuda_sm3x_div_rn_noftz_f32_slowpath,(.L_x_123 - $__internal_1_$__cuda_sm3x_div_rn_noftz_f32_slowpath)
$__internal_1_$__cuda_sm3x_div_rn_noftz_f32_slowpath:
        /* <DEDUP_REMOVED lines=11> */
[----:B------:R-:W-:Y:S01]  /*0940*/  FSETP.GTU.FTZ.AND P0, PT, |R3|, +INF , PT ;  /* 0x7f8000000300780b */ /* 0x000fe20003f1c200 */
[----:B------:R-:W-:Y:S01]  /*0950*/  IMAD.MOV.U32 R0, RZ, RZ, R6 ;  /* 0x000000ffff007224 */ /* 0x000fe200078e0006 */
        /* <DEDUP_REMOVED lines=22> */
.L_x_68:
        /* <DEDUP_REMOVED lines=30> */
[CCC-:B------:R-:W-:Y:S01]  /*0ca0*/  FFMA.RM R6, R10.reuse, R8.reuse, R11.reuse ;  /* 0x000000080a067223 */ /* 0x1c0fe2000000400b */
[C---:B------:R-:W-:Y:S02]  /*0cb0*/  ISETP.NE.AND P2, PT, R7.reuse, RZ, PT ;  /* 0x000000ff0700720c */ /* 0x040fe40003f45270 */
[----:B------:R-:W-:Y:S02]  /*0cc0*/  ISETP.NE.AND P1, PT, R7, RZ, PT ;  /* 0x000000ff0700720c */ /* 0x000fe40003f25270 */
[----:B------:R-:W-:Y:S01]  /*0cd0*/  LOP3.LUT R5, R3, 0x7fffff, RZ, 0xc0, !PT ;  /* 0x007fffff03057812 */ /* 0x000fe200078ec0ff */
[----:B------:R-:W-:Y:S01]  /*0ce0*/  FFMA.RP R3, R10, R8, R11 ;  /* 0x000000080a037223 */ /* 0x000fe2000000800b */
[----:B------:R-:W-:Y:S02]  /*0cf0*/  VIADD R8, R7, 0x20 ;  /* 0x0000002007087836 */ /* 0x000fe40000000000 */
[----:B------:R-:W-:Y:S01]  /*0d00*/  LOP3.LUT R5, R5, 0x800000, RZ, 0xfc, !PT ;  /* 0x0080000005057812 */ /* 0x000fe200078efcff */
[----:B------:R-:W-:Y:S01]  /*0d10*/  IMAD.MOV R7, RZ, RZ, -R7 ;  /* 0x000000ffff077224 */ /* 0x000fe200078e0a07 */
[----:B------:R-:W-:-:S02]  /*0d20*/  FSETP.NEU.FTZ.AND P0, PT, R3, R6, PT ;  /* 0x000000060300720b */ /* 0x000fc40003f1d000 */
[----:B------:R-:W-:Y:S02]  /*0d30*/  SHF.L.U32 R8, R5, R8, RZ ;  /* 0x0000000805087219 */ /* 0x000fe400000006ff */
[----:B------:R-:W-:Y:S02]  /*0d40*/  SEL R6, R7, RZ, P2 ;  /* 0x000000ff07067207 */ /* 0x000fe40001000000 */
[----:B------:R-:W-:Y:S02]  /*0d50*/  ISETP.NE.AND P1, PT, R8, RZ, P1 ;  /* 0x000000ff0800720c */ /* 0x000fe40000f25270 */
[----:B------:R-:W-:Y:S02]  /*0d60*/  SHF.R.U32.HI R6, RZ, R6, R5 ;  /* 0x00000006ff067219 */ /* 0x000fe40000011605 */
[----:B------:R-:W-:Y:S02]  /*0d70*/  PLOP3.LUT P0, PT, P0, P1, PT, 0xf8, 0x8f ;  /* 0x00000000008f781c */ /* 0x000fe40000703f70 */
[----:B------:R-:W-:-:S02]  /*0d80*/  SHF.R.U32.HI R8, RZ, 0x1, R6 ;  /* 0x00000001ff087819 */ /* 0x000fc40000011606 */
[----:B------:R-:W-:-:S04]  /*0d90*/  SEL R3, RZ, 0x1, !P0 ;  /* 0x00000001ff037807 */ /* 0x000fc80004000000 */
[----:B------:R-:W-:-:S04]  /*0da0*/  LOP3.LUT R3, R3, 0x1, R8, 0xf8, !PT ;  /* 0x0000000103037812 */ /* 0x000fc800078ef808 */
[----:B------:R-:W-:-:S05]  /*0db0*/  LOP3.LUT R3, R3, R6, RZ, 0xc0, !PT ;  /* 0x0000000603037212 */ /* 0x000fca00078ec0ff */
[----:B------:R-:W-:-:S05]  /*0dc0*/  IMAD.IADD R3, R8, 0x1, R3 ;  /* 0x0000000108037824 */ /* 0x000fca00078e0203 */
[----:B------:R-:W-:Y:S01]  /*0dd0*/  LOP3.LUT R0, R3, R0, RZ, 0xfc, !PT ;  /* 0x0000000003007212 */ /* 0x000fe200078efcff */
[----:B------:R-:W-:Y:S06]  /*0de0*/  BRA `(.L_x_76) ;  /* 0x0000000000107947 */ /* 0x000fec0003800000 */
.L_x_75:
[----:B------:R-:W-:-:S04]  /*0df0*/  LOP3.LUT R0, R0, 0x80000000, RZ, 0xc0, !PT ;  /* 0x8000000000007812 */ /* 0x000fc800078ec0ff */
[----:B------:R-:W-:Y:S01]  /*0e00*/  LOP3.LUT R0, R0, 0x7f800000, RZ, 0xfc, !PT ;  /* 0x7f80000000007812 */ /* 0x000fe200078efcff */
[----:B------:R-:W-:Y:S06]  /*0e10*/  BRA `(.L_x_76) ;  /* 0x0000000000047947 */ /* 0x000fec0003800000 */
.L_x_74:
[----:B------:R-:W-:-:S07]  /*0e20*/  IMAD R0, R6, 0x800000, R0 ;  /* 0x0080000006007824 */ /* 0x000fce00078e0200 */
.L_x_76:
[----:B------:R-:W-:Y:S05]  /*0e30*/  BSYNC.RECONVERGENT B3 ;  /* 0x0000000000037941 */ /* 0x000fea0003800200 */
.L_x_73:
[----:B------:R-:W-:Y:S05]  /*0e40*/  BRA `(.L_x_77) ;  /* 0x0000000000207947 */ /* 0x000fea0003800000 */
.L_x_72:
[----:B------:R-:W-:-:S04]  /*0e50*/  LOP3.LUT R0, R6, 0x80000000, R3, 0x48, !PT ;  /* 0x8000000006007812 */ /* 0x000fc800078e4803 */
[----:B------:R-:W-:Y:S01]  /*0e60*/  LOP3.LUT R0, R0, 0x7f800000, RZ, 0xfc, !PT ;  /* 0x7f80000000007812 */ /* 0x000fe200078efcff */
[----:B------:R-:W-:Y:S06]  /*0e70*/  BRA `(.L_x_77) ;  /* 0x0000000000147947 */ /* 0x000fec0003800000 */
.L_x_71:
[----:B------:R-:W-:Y:S01]  /*0e80*/  LOP3.LUT R0, R6, 0x80000000, R3, 0x48, !PT ;  /* 0x8000000006007812 */ /* 0x000fe200078e4803 */
[----:B------:R-:W-:Y:S06]  /*0e90*/  BRA `(.L_x_77) ;  /* 0x00000000000c7947 */ /* 0x000fec0003800000 */
.L_x_70:
[----:B------:R-:W0:Y:S01]  /*0ea0*/  MUFU.RSQ R0, -QNAN ;  /* 0xffc0000000007908 */ /* 0x000e220000001400 */
[----:B------:R-:W-:Y:S05]  /*0eb0*/  BRA `(.L_x_77) ;  /* 0x0000000000047947 */ /* 0x000fea0003800000 */
.L_x_69:
[----:B------:R-:W-:-:S07]  /*0ec0*/  FADD.FTZ R0, R3, R0 ;  /* 0x0000000003007221 */ /* 0x000fce0000010000 */
.L_x_77:
[----:B------:R-:W-:Y:S05]  /*0ed0*/  BSYNC.RECONVERGENT B2 ;  /* 0x0000000000027941 */ /* 0x000fea0003800200 */
.L_x_67:
[----:B------:R-:W-:-:S04]  /*0ee0*/  IMAD.MOV.U32 R5, RZ, RZ, 0x0 ;  /* 0x00000000ff057424 */ /* 0x000fc800078e00ff */
[----:B0-----:R-:W-:Y:S05]  /*0ef0*/  RET.REL.NODEC R4 `(_Z25ppg_demosaic_green_kernelPfS_iij) ;  /* 0xfffffff004407950 */ /* 0x001fea0003c3ffff */
.L_x_78:
        /* <DEDUP_REMOVED lines=16> */
.L_x_123:


//--------------------- .text._Z17pre_median_kernelPfS_iijf --------------------------
	.section	.text._Z17pre_median_kernelPfS_iijf,"ax",@progbits
	.align	128
        .global         _Z17pre_median_kernelPfS_iijf
        .type           _Z17pre_median_kernelPfS_iijf,@function
        .size           _Z17pre_median_kernelPfS_iijf,(.L_x_127 - _Z17pre_median_kernelPfS_iijf)
        .other          _Z17pre_median_kernelPfS_iijf,@"STO_CUDA_ENTRY STV_DEFAULT"
_Z17pre_median_kernelPfS_iijf:
.text._Z17pre_median_kernelPfS_iijf:
[----:B------:R-:W0:Y:S01]  /*0000*/  LDC R1, c[0x0][0x37c] ;  /* 0x0000df00ff017b82 */ /* 0x000e220000000800 */
[----:B------:R-:W1:Y:S07]  /*0010*/  S2R R5, SR_TID.Y ;  /* 0x0000000000057919 */ /* 0x000e6e0000002200 */
[----:B------:R-:W2:Y:S01]  /*0020*/  LDC R3, c[0x0][0x360] ;  /* 0x0000d800ff037b82 */ /* 0x000ea20000000800 */
[----:B0-----:R-:W-:Y:S01]  /*0030*/  VIADD R1, R1, 0xffffffd8 ;  /* 0xffffffd801017836 */ /* 0x001fe20000000000 */
[----:B------:R-:W2:Y:S06]  /*0040*/  S2R R2, SR_TID.X ;  /* 0x0000000000027919 */ /* 0x000eac0000002100 */
[----:B------:R-:W1:Y:S08]  /*0050*/  S2UR UR5, SR_CTAID.Y ;  /* 0x00000000000579c3 */ /* 0x000e700000002600 */
[----:B------:R-:W1:Y:S08]  /*0060*/  LDC R0, c[0x0][0x364] ;  /* 0x0000d900ff007b82 */ /* 0x000e700000000800 */
[----:B------:R-:W2:Y:S08]  /*0070*/  S2UR UR4, SR_CTAID.X ;  /* 0x00000000000479c3 */ /* 0x000eb00000002500 */
[----:B------:R-:W0:Y:S01]  /*0080*/  LDC.64 R8, c[0x0][0x390] ;  /* 0x0000e400ff087b82 */ /* 0x000e220000000a00 */
[----:B-1----:R-:W-:-:S02]  /*0090*/  IMAD R0, R0, UR5, R5 ;  /* 0x0000000500007c24 */ /* 0x002fc4000f8e0205 */
[----:B--2---:R-:W-:-:S03]  /*00a0*/  IMAD R3, R3, UR4, R2 ;  /* 0x0000000403037c24 */ /* 0x004fc6000f8e0202 */
[----:B0-----:R-:W-:-:S04]  /*00b0*/  ISETP.GE.AND P0, PT, R0, R9, PT ;  /* 0x000000090000720c */ /* 0x001fc80003f06270 */
[----:B------:R-:W-:-:S13]  /*00c0*/  ISETP.GE.OR P0, PT, R3, R8, P0 ;  /* 0x000000080300720c */ /* 0x000fda0000706670 */
[----:B------:R-:W-:Y:S05]  /*00d0*/  @P0 EXIT ;  /* 0x000000000000094d */ /* 0x000fea0003800000 */
[----:B------:R-:W0:Y:S01]  /*00e0*/  LDCU UR4, c[0x0][0x39c] ;  /* 0x00007380ff0477ac */ /* 0x000e220008000800 */
[----:B------:R-:W-:-:S04]  /*00f0*/  IMAD R5, R0, R8, RZ ;  /* 0x0000000800057224 */ /* 0x000fc800078e02ff */
[----:B------:R-:W-:Y:S01]  /*0100*/  IMAD.IADD R7, R3, 0x1, R5 ;  /* 0x0000000103077824 */ /* 0x000fe200078e0205 */
[----:B0-----:R-:W-:Y:S01]  /*0110*/  FSETP.LTU.AND P0, PT, RZ, UR4, PT ;  /* 0x00000004ff007c0b */ /* 0x001fe2000bf09000 */
[----:B------:R-:W0:-:S12]  /*0120*/  LDCU.64 UR4, c[0x0][0x358] ;  /* 0x00006b00ff0477ac */ /* 0x000e180008000a00 */
[----:B------:R-:W-:Y:S05]  /*0130*/  @P0 BRA `(.L_x_79) ;  /* 0x00000000001c0947 */ /* 0x000fea0003800000 */
[----:B------:R-:W1:Y:S08]  /*0140*/  LDC.64 R2, c[0x0][0x380] ;  /* 0x0000e000ff027b82 */ /* 0x000e700000000a00 */
[----:B------:R-:W2:Y:S01]  /*0150*/  LDC.64 R4, c[0x0][0x388] ;  /* 0x0000e200ff047b82 */ /* 0x000ea20000000a00 */
[----:B-1----:R-:W-:-:S06]  /*0160*/  IMAD.WIDE R2, R7, 0x4, R2 ;  /* 0x0000000407027825 */ /* 0x002fcc00078e0202 */
[----:B0-----:R-:W3:Y:S01]  /*0170*/  LDG.E R3, desc[UR4][R2.64] ;  /* 0x0000000402037981 */ /* 0x001ee2000c1e1900 */
[----:B--2---:R-:W-:-:S05]  /*0180*/  IMAD.WIDE R4, R7, 0x4, R4 ;  /* 0x0000000407047825 */ /* 0x004fca00078e0204 */
[----:B---3--:R-:W-:Y:S01]  /*0190*/  STG.E desc[UR4][R4.64], R3 ;  /* 0x0000000304007986 */ /* 0x008fe2000c101904 */
[----:B------:R-:W-:Y:S05]  /*01a0*/  EXIT ;  /* 0x000000000000794d */ /* 0x000fea0003800000 */
.L_x_79:
[----:B------:R-:W-:Y:S01]  /*01b0*/  VIADD R6, R0, 0xffffffff ;  /* 0xffffffff00067836 */ /* 0x000fe20000000000 */
[----:B------:R-:W1:Y:S01]  /*01c0*/  LDC.64 R10, c[0x0][0x380] ;  /* 0x0000e000ff0a7b82 */ /* 0x000e620000000a00 */
[----:B------:R-:W2:Y:S01]  /*01d0*/  LDCU.64 UR6, c[0x0][0x380] ;  /* 0x00007000ff0677ac */ /* 0x000ea20008000a00 */
[----:B------:R-:W-:Y:S01]  /*01e0*/  ISETP.GT.AND P0, PT, R3, R8, PT ;  /* 0x000000080300720c */ /* 0x000fe20003f04270 */
[----:B------:R-:W-:Y:S01]  /*01f0*/  IMAD.IADD R18, R5, 0x1, -R8 ;  /* 0x0000000105127824 */ /* 0x000fe200078e0a08 */
[----:B------:R-:W-:Y:S02]  /*0200*/  ISETP.GE.U32.AND P2, PT, R6, R9, PT ;  /* 0x000000090600720c */ /* 0x000fe40003f46070 */
[C---:B------:R-:W-:Y:S02]  /*0210*/  ISETP.GT.AND P0, PT, R3.reuse, RZ, !P0 ;  /* 0x000000ff0300720c */ /* 0x040fe40004704270 */
[----:B------:R-:W-:Y:S02]  /*0220*/  ISETP.LT.OR P2, PT, R3, RZ, P2 ;  /* 0x000000ff0300720c */ /* 0x000fe40001741670 */
[----:B------:R-:W-:-:S02]  /*0230*/  SHF.R.S32.HI R2, RZ, 0x1f, R3 ;  /* 0x0000001fff027819 */ /* 0x000fc40000011403 */
[----:B------:R-:W-:Y:S02]  /*0240*/  IADD3 R4, P1, PT, R3, R18, RZ ;  /* 0x0000001203047210 */ /* 0x000fe40007f3e0ff */
[----:B------:R-:W-:Y:S02]  /*0250*/  ISETP.LT.U32.AND P5, PT, R6, R9, P0 ;  /* 0x000000090600720c */ /* 0x000fe400007a1070 */
[----:B------:R-:W-:Y:S02]  /*0260*/  LEA.HI.X.SX32 R13, R18, R2, 0x1, P1 ;  /* 0x00000002120d7211 */ /* 0x000fe400008f0eff */
[----:B--2---:R-:W-:-:S03]  /*0270*/  LEA R14, P1, R4, UR6, 0x2 ;  /* 0x00000006040e7c11 */ /* 0x004fc6000f8210ff */
[----:B------:R-:W-:Y:S01]  /*0280*/  @!P2 IMAD.IADD R17, R3, 0x1, R18 ;  /* 0x000000010311a824 */ /* 0x000fe200078e0212 */
[----:B------:R-:W-:-:S03]  /*0290*/  LEA.HI.X R15, R4, UR7, R13, 0x2, P1 ;  /* 0x00000007040f7c11 */ /* 0x000fc600088f140d */
[----:B-1----:R-:W-:Y:S02]  /*02a0*/  @!P2 IMAD.WIDE R16, R17, 0x4, R10 ;  /* 0x000000041110a825 */ /* 0x002fe400078e020a */
[----:B0-----:R-:W2:Y:S04]  /*02b0*/  @P5 LDG.E R4, desc[UR4][R14.64+-0x4] ;  /* 0xfffffc040e045981 */ /* 0x001ea8000c1e1900 */
[----:B------:R0:W3:Y:S01]  /*02c0*/  @!P2 LDG.E R17, desc[UR4][R16.64] ;  /* 0x000000041011a981 */ /* 0x0000e2000c1e1900 */
[C---:B------:R-:W-:Y:S01]  /*02d0*/  IADD3 R19, P3, PT, R3.reuse, R5, RZ ;  /* 0x0000000503137210 */ /* 0x040fe20007f7e0ff */
[----:B------:R-:W-:Y:S02]  /*02e0*/  VIADD R13, R3, 0x1 ;  /* 0x00000001030d7836 */ /* 0x000fe40000000000 */
[----:B------:R-:W-:Y:S01]  /*02f0*/  VIADD R20, R0, 0x1 ;  /* 0x0000000100147836 */ /* 0x000fe20000000000 */
[----:B------:R-:W-:Y:S01]  /*0300*/  LEA.HI.X.SX32 R22, R5, R2, 0x1, P3 ;  /* 0x0000000205167211 */ /* 0x000fe200018f0eff */
[----:B------:R-:W-:Y:S01]  /*0310*/  IMAD R18, R8, 0x2, R18 ;  /* 0x0000000208127824 */ /* 0x000fe200078e0212 */
[----:B------:R-:W-:Y:S01]  /*0320*/  LEA R12, P3, R19, UR6, 0x2 ;  /* 0x00000006130c7c11 */ /* 0x000fe2000f8610ff */
[----:B------:R-:W-:Y:S01]  /*0330*/  IMAD.MOV.U32 R0, RZ, RZ, RZ ;  /* 0x000000ffff007224 */ /* 0x000fe200078e00ff */
[----:B------:R-:W-:Y:S01]  /*0340*/  ISETP.GE.AND P1, PT, R13, R8, PT ;  /* 0x000000080d00720c */ /* 0x000fe20003f26270 */
[----:B------:R-:W-:Y:S01]  /*0350*/  @P5 IMAD.MOV.U32 R0, RZ, RZ, 0x1 ;  /* 0x00000001ff005424 */ /* 0x000fe200078e00ff */
[----:B------:R-:W-:-:S02]  /*0360*/  LEA.HI.X R13, R19, UR7, R22, 0x2, P3 ;  /* 0x00000007130d7c11 */ /* 0x000fc400098f1416 */
[-C--:B------:R-:W-:Y:S01]  /*0370*/  ISETP.GE.U32.AND P3, PT, R20, R9.reuse, PT ;  /* 0x000000091400720c */ /* 0x080fe20003f66070 */
[----:B------:R-:W-:Y:S01]  /*0380*/  @!P2 VIADD R5, R0, 0x1 ;  /* 0x000000010005a836 */ /* 0x000fe20000000000 */
[C---:B------:R-:W-:Y:S02]  /*0390*/  ISETP.GT.AND P1, PT, R3.reuse, -0x2, !P1 ;  /* 0xfffffffe0300780c */ /* 0x040fe40004f24270 */
[C---:B------:R-:W-:Y:S02]  /*03a0*/  ISETP.LT.OR P3, PT, R3.reuse, RZ, P3 ;  /* 0x000000ff0300720c */ /* 0x040fe40001f61670 */
[----:B0-----:R-:W-:Y:S02]  /*03b0*/  IADD3 R16, P6, PT, R3, R18, RZ ;  /* 0x0000001203107210 */ /* 0x001fe40007fde0ff */
[----:B------:R-:W-:Y:S01]  /*03c0*/  ISETP.GE.U32.OR P4, PT, R6, R9, !P1 ;  /* 0x000000090600720c */ /* 0x000fe20004f86470 */
[----:B------:R-:W-:Y:S01]  /*03d0*/  @!P2 IMAD R6, R0, 0x4, R1 ;  /* 0x000000040006a824 */ /* 0x000fe200078e0201 */
[----:B------:R-:W-:Y:S01]  /*03e0*/  LEA.HI.X.SX32 R19, R18, R2, 0x1, P6 ;  /* 0x0000000212137211 */ /* 0x000fe200030f0eff */
[----:B------:R-:W-:Y:S01]  /*03f0*/  @!P2 IMAD.MOV.U32 R0, RZ, RZ, R5 ;  /* 0x000000ffff00a224 */ /* 0x000fe200078e0005 */
[----:B------:R-:W-:-:S05]  /*0400*/  LEA R2, P6, R16, UR6, 0x2 ;  /* 0x0000000610027c11 */ /* 0x000fca000f8c10ff */
[----:B------:R-:W-:-:S04]  /*0410*/  @!P3 IMAD.IADD R5, R7, 0x1, R8 ;  /* 0x000000010705b824 */ /* 0x000fc800078e0208 */
[----:B------:R0:W4:Y:S04]  /*0420*/  @!P4 LDG.E R14, desc[UR4][R14.64+0x4] ;  /* 0x000004040e0ec981 */ /* 0x000128000c1e1900 */
[----:B--2---:R1:W-:Y:S01]  /*0430*/  @P5 STL [R1], R4 ;  /* 0x0000000401005387 */ /* 0x0043e20000100800 */
[----:B------:R-:W-:Y:S02]  /*0440*/  ISETP.GE.AND P5, PT, R3, RZ, PT ;  /* 0x000000ff0300720c */ /* 0x000fe40003fa6270 */
[----:B------:R-:W-:Y:S01]  /*0450*/  LEA.HI.X R3, R16, UR7, R19, 0x2, P6 ;  /* 0x0000000710037c11 */ /* 0x000fe2000b0f1413 */
[----:B---3--:R2:W-:Y:S01]  /*0460*/  @!P2 STL [R6], R17 ;  /* 0x000000110600a387 */ /* 0x0085e20000100800 */
[CC--:B------:R-:W-:Y:S02]  /*0470*/  ISETP.GE.U32.OR P2, PT, R20.reuse, R9.reuse, !P0 ;  /* 0x000000091400720c */ /* 0x0c0fe40004746470 */
[----:B------:R-:W-:Y:S01]  /*0480*/  ISETP.GE.U32.OR P6, PT, R20, R9, !P1 ;  /* 0x000000091400720c */ /* 0x000fe20004fc6470 */
[--C-:B------:R-:W-:Y:S01]  /*0490*/  IMAD.WIDE R8, R7, 0x4, R10.reuse ;  /* 0x0000000407087825 */ /* 0x100fe200078e020a */
[----:B------:R-:W3:Y:S03]  /*04a0*/  @P1 LDG.E R16, desc[UR4][R12.64+0x4] ;  /* 0x000004040c101981 */ /* 0x000ee6000c1e1900 */
[----:B------:R-:W-:Y:S01]  /*04b0*/  @!P3 IMAD.WIDE R10, R5, 0x4, R10 ;  /* 0x00000004050ab825 */ /* 0x000fe200078e020a */
[----:B-1----:R1:W5:Y:S04]  /*04c0*/  @P0 LDG.E R4, desc[UR4][R12.64+-0x4] ;  /* 0xfffffc040c040981 */ /* 0x002368000c1e1900 */
[----:B------:R-:W3:Y:S04]  /*04d0*/  @P5 LDG.E R5, desc[UR4][R8.64] ;  /* 0x0000000408055981 */ /* 0x000ee8000c1e1900 */
[----:B------:R-:W3:Y:S04]  /*04e0*/  @!P2 LDG.E R18, desc[UR4][R2.64+-0x4] ;  /* 0xfffffc040212a981 */ /* 0x000ee8000c1e1900 */
[----:B------:R4:W3:Y:S04]  /*04f0*/  @!P3 LDG.E R10, desc[UR4][R10.64] ;  /* 0x000000040a0ab981 */ /* 0x0008e8000c1e1900 */
[----:B--2---:R2:W3:Y:S01]  /*0500*/  @!P6 LDG.E R6, desc[UR4][R2.64+0x4] ;  /* 0x000004040206e981 */ /* 0x0044e2000c1e1900 */
[C---:B------:R-:W-:Y:S01]  /*0510*/  @!P4 VIADD R17, R0.reuse, 0x1 ;  /* 0x000000010011c836 */ /* 0x040fe20000000000 */
[----:B------:R-:W-:-:S03]  /*0520*/  @!P4 LEA R19, R0, R1, 0x2 ;  /* 0x000000010013c211 */ /* 0x000fc600078e10ff */
[----:B------:R-:W-:-:S04]  /*0530*/  @!P4 IMAD.MOV.U32 R0, RZ, RZ, R17 ;  /* 0x000000ffff00c224 */ /* 0x000fc800078e0011 */
[C---:B0-----:R-:W-:Y:S02]  /*0540*/  @P0 VIADD R15, R0.reuse, 0x1 ;  /* 0x00000001000f0836 */ /* 0x041fe40000000000 */
[----:B------:R-:W-:Y:S02]  /*0550*/  @P0 IMAD R17, R0, 0x4, R1 ;  /* 0x0000000400110824 */ /* 0x000fe400078e0201 */
[----:B------:R-:W-:-:S04]  /*0560*/  @P0 IMAD.MOV.U32 R0, RZ, RZ, R15 ;  /* 0x000000ffff000224 */ /* 0x000fc800078e000f */
[C---:B-1----:R-:W-:Y:S02]  /*0570*/  @P5 VIADD R12, R0.reuse, 0x1 ;  /* 0x00000001000c5836 */ /* 0x042fe40000000000 */
[----:B------:R-:W-:Y:S02]  /*0580*/  @P5 IMAD R20, R0, 0x4, R1 ;  /* 0x0000000400145824 */ /* 0x000fe400078e0201 */
[----:B------:R-:W-:-:S04]  /*0590*/  @P5 IMAD.MOV.U32 R0, RZ, RZ, R12 ;  /* 0x000000ffff005224 */ /* 0x000fc800078e000c */
[C---:B----4-:R-:W-:Y:S02]  /*05a0*/  @P1 VIADD R11, R0.reuse, 0x1 ;  /* 0x00000001000b1836 */ /* 0x050fe40000000000 */
[----:B--2---:R-:W-:Y:S02]  /*05b0*/  @P1 IMAD R3, R0, 0x4, R1 ;  /* 0x0000000400031824 */ /* 0x004fe400078e0201 */
[----:B------:R-:W-:-:S04]  /*05c0*/  @P1 IMAD.MOV.U32 R0, RZ, RZ, R11 ;  /* 0x000000ffff001224 */ /* 0x000fc800078e000b */
[C---:B------:R-:W-:Y:S02]  /*05d0*/  @!P2 VIADD R2, R0.reuse, 0x1 ;  /* 0x000000010002a836 */ /* 0x040fe40000000000 */
[----:B------:R-:W-:Y:S02]  /*05e0*/  @!P2 IMAD R11, R0, 0x4, R1 ;  /* 0x00000004000ba824 */ /* 0x000fe400078e0201 */
[----:B------:R-:W-:-:S05]  /*05f0*/  @!P2 IMAD.MOV.U32 R0, RZ, RZ, R2 ;  /* 0x000000ffff00a224 */ /* 0x000fca00078e0002 */
[C---:B------:R-:W-:Y:S01]  /*0600*/  @!P3 IADD3 R2, PT, PT, R0.reuse, 0x1, RZ ;  /* 0x000000010002b810 */ /* 0x040fe20007ffe0ff */
[----:B------:R-:W-:Y:S01]  /*0610*/  @!P3 IMAD R13, R0, 0x4, R1 ;  /* 0x00000004000db824 */ /* 0x000fe200078e0201 */
[----:B------:R0:W-:Y:S03]  /*0620*/  @!P4 STL [R19], R14 ;  /* 0x0000000e1300c387 */ /* 0x0001e60000100800 */
[----:B------:R-:W-:-:S04]  /*0630*/  @!P3 IMAD.MOV.U32 R0, RZ, RZ, R2 ;  /* 0x000000ffff00b224 */ /* 0x000fc800078e0002 */
[C---:B------:R-:W-:Y:S02]  /*0640*/  @!P6 IMAD R15, R0.reuse, 0x4, R1 ;  /* 0x00000004000fe824 */ /* 0x040fe400078e0201 */
[----:B------:R-:W-:-:S04]  /*0650*/  @!P6 VIADD R2, R0, 0x1 ;  /* 0x000000010002e836 */ /* 0x000fc80000000000 */
[----:B------:R-:W-:Y:S01]  /*0660*/  @!P6 IMAD.MOV.U32 R0, RZ, RZ, R2 ;  /* 0x000000ffff00e224 */ /* 0x000fe200078e0002 */
[----:B------:R-:W-:Y:S01]  /*0670*/  BSSY.RECONVERGENT B0, `(.L_x_80) ;  /* 0x00001eb000007945 */ /* 0x000fe20003800200 */
[----:B-----5:R0:W-:Y:S04]  /*0680*/  @P0 STL [R17], R4 ;  /* 0x0000000411000387 */ /* 0x0201e80000100800 */
[----:B---3--:R0:W-:Y:S04]  /*0690*/  @P5 STL [R20], R5 ;  /* 0x0000000514005387 */ /* 0x0081e80000100800 */
[----:B------:R0:W-:Y:S04]  /*06a0*/  @P1 STL [R3], R16 ;  /* 0x0000001003001387 */ /* 0x0001e80000100800 */
[----:B------:R0:W-:Y:S04]  /*06b0*/  @!P2 STL [R11], R18 ;  /* 0x000000120b00a387 */ /* 0x0001e80000100800 */
[----:B------:R0:W-:Y:S04]  /*06c0*/  @!P3 STL [R13], R10 ;  /* 0x0000000a0d00b387 */ /* 0x0001e80000100800 */
[----:B------:R0:W-:Y:S01]  /*06d0*/  @!P6 STL [R15], R6 ;  /* 0x000000060f00e387 */ /* 0x0001e20000100800 */
[----:B------:R-:W-:-:S13]  /*06e0*/  ISETP.GT.U32.AND P0, PT, R0, 0x1, PT ;  /* 0x000000010000780c */ /* 0x000fda0003f04070 */
[----:B0-----:R-:W-:Y:S05]  /*06f0*/  @!P0 BRA `(.L_x_81) ;  /* 0x0000001c00888947 */ /* 0x001fea0003800000 */
[C---:B------:R-:W-:Y:S01]  /*0700*/  VIADD R6, R0.reuse, 0xfffffffe ;  /* 0xfffffffe00067836 */ /* 0x040fe20000000000 */
[----:B------:R-:W-:Y:S01]  /*0710*/  BSSY.RECONVERGENT B1, `(.L_x_82) ;  /* 0x0000021000017945 */ /* 0x000fe20003800200 */
[----:B------:R-:W-:Y:S02]  /*0720*/  VIADD R5, R0, 0xffffffff ;  /* 0xffffffff00057836 */ /* 0x000fe40000000000 */
[----:B------:R-:W-:Y:S01]  /*0730*/  IMAD.MOV.U32 R2, RZ, RZ, RZ ;  /* 0x000000ffff027224 */ /* 0x000fe200078e00ff */
[----:B------:R-:W-:Y:S02]  /*0740*/  ISETP.GE.U32.AND P0, PT, R6, 0x3, PT ;  /* 0x000000030600780c */ /* 0x000fe40003f06070 */
[----:B------:R-:W-:-:S04]  /*0750*/  LOP3.LUT R14, R5, 0x3, RZ, 0xc0, !PT ;  /* 0x00000003050e7812 */ /* 0x000fc800078ec0ff */
[----:B------:R-:W-:-:S07]  /*0760*/  ISETP.NE.AND P2, PT, R14, RZ, PT ;  /* 0x000000ff0e00720c */ /* 0x000fce0003f45270 */
[----:B------:R-:W-:Y:S06]  /*0770*/  @!P0 BRA `(.L_x_83) ;  /* 0x0000000000688947 */ /* 0x000fec0003800000 */
[----:B------:R0:W5:Y:S01]  /*0780*/  LDL R11, [R1] ;  /* 0x00000000010b7983 */ /* 0x0001620000100800 */
[----:B------:R-:W-:Y:S01]  /*0790*/  LOP3.LUT R2, R5, 0xfffffffc, RZ, 0xc0, !PT ;  /* 0xfffffffc05027812 */ /* 0x000fe200078ec0ff */
[----:B------:R-:W-:-:S04]  /*07a0*/  VIADD R4, R1, 0x8 ;  /* 0x0000000801047836 */ /* 0x000fc80000000000 */
[----:B------:R-:W-:-:S07]  /*07b0*/  IMAD.MOV R3, RZ, RZ, -R2 ;  /* 0x000000ffff037224 */ /* 0x000fce00078e0a02 */
.L_x_84:
[----:B------:R-:W2:Y:S04]  /*07c0*/  LDL R10, [R4+-0x4] ;  /* 0xfffffc00040a7983 */ /* 0x000ea80000100800 */
[----:B------:R-:W3:Y:S04]  /*07d0*/  LDL R13, [R4] ;  /* 0x00000000040d7983 */ /* 0x000ee80000100800 */
[----:B------:R-:W4:Y:S01]  /*07e0*/  LDL R12, [R4+0x4] ;  /* 0x00000400040c7983 */ /* 0x000f220000100800 */
[----:B--2--5:R-:W-:-:S13]  /*07f0*/  FSETP.GT.AND P0, PT, R11, R10, PT ;  /* 0x0000000a0b00720b */ /* 0x024fda0003f04000 */
[----:B------:R1:W-:Y:S02]  /*0800*/  @P0 STL.64 [R4+-0x8], R10 ;  /* 0xfffff80a04000387 */ /* 0x0003e40000100a00 */
[----:B-1----:R-:W-:Y:S02]  /*0810*/  @P0 IMAD.MOV.U32 R10, RZ, RZ, R11 ;  /* 0x000000ffff0a0224 */ /* 0x002fe400078e000b */
[----:B------:R-:W2:Y:S01]  /*0820*/  LDL R11, [R4+0x8] ;  /* 0x00000800040b7983 */ /* 0x000ea20000100800 */
[----:B------:R-:W-:Y:S02]  /*0830*/  IADD3 R3, PT, PT, R3, 0x4, RZ ;  /* 0x0000000403037810 */ /* 0x000fe40007ffe0ff */
[----:B---3--:R-:W-:-:S13]  /*0840*/  FSETP.GT.AND P0, PT, R10, R13, PT ;  /* 0x0000000d0a00720b */ /* 0x008fda0003f04000 */
[----:B------:R1:W-:Y:S04]  /*0850*/  @P0 STL [R4+-0x4], R13 ;  /* 0xfffffc0d04000387 */ /* 0x0003e80000100800 */
[----:B------:R-:W-:Y:S01]  /*0860*/  @P0 STL [R4], R10 ;  /* 0x0000000a04000387 */ /* 0x000fe20000100800 */
[----:B-1----:R-:W-:-:S05]  /*0870*/  @P0 IMAD.MOV.U32 R13, RZ, RZ, R10 ;  /* 0x000000ffff0d0224 */ /* 0x002fca00078e000a */
[----:B----4-:R-:W-:-:S13]  /*0880*/  FSETP.GT.AND P1, PT, R13, R12, PT ;  /* 0x0000000c0d00720b */ /* 0x010fda0003f24000 */
[----:B------:R1:W-:Y:S02]  /*0890*/  @P1 STL.64 [R4], R12 ;  /* 0x0000000c04001387 */ /* 0x0003e40000100a00 */
[----:B-1----:R-:W-:Y:S01]  /*08a0*/  @P1 IMAD.MOV.U32 R12, RZ, RZ, R13 ;  /* 0x000000ffff0c1224 */ /* 0x002fe200078e000d */
[----:B------:R-:W-:-:S04]  /*08b0*/  ISETP.NE.AND P1, PT, R3, RZ, PT ;  /* 0x000000ff0300720c */ /* 0x000fc80003f25270 */
[----:B--2---:R-:W-:-:S13]  /*08c0*/  FSETP.GT.AND P0, PT, R12, R11, PT ;  /* 0x0000000b0c00720b */ /* 0x004fda0003f04000 */
[----:B------:R1:W-:Y:S04]  /*08d0*/  @P0 STL [R4+0x4], R11 ;  /* 0x0000040b04000387 */ /* 0x0003e80000100800 */
[----:B------:R2:W-:Y:S01]  /*08e0*/  @P0 STL [R4+0x8], R12 ;  /* 0x0000080c04000387 */ /* 0x0005e20000100800 */
[----:B-1----:R-:W-:Y:S02]  /*08f0*/  @P0 IMAD.MOV.U32 R11, RZ, RZ, R12 ;  /* 0x000000ffff0b0224 */ /* 0x002fe400078e000c */
[----:B--2---:R-:W-:Y:S01]  /*0900*/  VIADD R4, R4, 0x10 ;  /* 0x0000001004047836 */ /* 0x004fe20000000000 */
[----:B------:R-:W-:Y:S06]  /*0910*/  @P1 BRA `(.L_x_84) ;  /* 0xfffffffc00a81947 */ /* 0x000fec000383ffff */
.L_x_83:
[----:B------:R-:W-:Y:S05]  /*0920*/  BSYNC.RECONVERGENT B1 ;  /* 0x0000000000017941 */ /* 0x000fea0003800200 */
.L_x_82:
[----:B------:R-:W-:Y:S04]  /*0930*/  BSSY.RECONVERGENT B1, `(.L_x_85) ;  /* 0x0000015000017945 */ /* 0x000fe80003800200 */
[----:B------:R-:W-:Y:S05]  /*0940*/  @!P2 BRA `(.L_x_86) ;  /* 0x00000000004ca947 */ /* 0x000fea0003800000 */
[----:B------:R-:W-:-:S05]  /*0950*/  IMAD R2, R2, 0x4, R1 ;  /* 0x0000000402027824 */ /* 0x000fca00078e0201 */
[----:B------:R-:W2:Y:S01]  /*0960*/  LDL.64 R10, [R2] ;  /* 0x00000000020a7983 */ /* 0x000ea20000100a00 */
[----:B------:R-:W-:Y:S02]  /*0970*/  ISETP.NE.AND P1, PT, R14, 0x1, PT ;  /* 0x000000010e00780c */ /* 0x000fe40003f25270 */
[----:B--2---:R-:W-:Y:S01]  /*0980*/  FSETP.GT.AND P0, PT, R10, R11, PT ;  /* 0x0000000b0a00720b */ /* 0x004fe20003f04000 */
[----:B------:R-:W-:Y:S02]  /*0990*/  IMAD.MOV.U32 R12, RZ, RZ, R11 ;  /* 0x000000ffff0c7224 */ /* 0x000fe400078e000b */
[----:B------:R-:W-:-:S10]  /*09a0*/  IMAD.MOV.U32 R13, RZ, RZ, R10 ;  /* 0x000000ffff0d7224 */ /* 0x000fd400078e000a */
[----:B------:R1:W-:Y:S01]  /*09b0*/  @P0 STL.64 [R2], R12 ;  /* 0x0000000c02000387 */ /* 0x0003e20000100a00 */
[----:B------:R-:W-:Y:S01]  /*09c0*/  @P0 IMAD.MOV.U32 R11, RZ, RZ, R10 ;  /* 0x000000ffff0b0224 */ /* 0x000fe200078e000a */
[----:B------:R-:W-:Y:S06]  /*09d0*/  @!P1 BRA `(.L_x_86) ;  /* 0x0000000000289947 */ /* 0x000fec0003800000 */
[----:B-1----:R-:W2:Y:S01]  /*09e0*/  LDL R13, [R2+0x8] ;  /* 0x00000800020d7983 */ /* 0x002ea20000100800 */
[----:B------:R-:W-:Y:S02]  /*09f0*/  ISETP.NE.AND P1, PT, R14, 0x2, PT ;  /* 0x000000020e00780c */ /* 0x000fe40003f25270 */
[----:B--2---:R-:W-:-:S13]  /*0a00*/  FSETP.GT.AND P0, PT, R11, R13, PT ;  /* 0x0000000d0b00720b */ /* 0x004fda0003f04000 */
[----:B------:R-:W-:Y:S04]  /*0a10*/  @P0 STL [R2+0x8], R11 ;  /* 0x0000080b02000387 */ /* 0x000fe80000100800 */
[----:B------:R1:W-:Y:S02]  /*0a20*/  @P0 STL [R2+0x4], R13 ;  /* 0x0000040d02000387 */ /* 0x0003e40000100800 */
[----:B-1----:R-:W-:Y:S01]  /*0a30*/  @P0 IMAD.MOV.U32 R13, RZ, RZ, R11 ;  /* 0x000000ffff0d0224 */ /* 0x002fe200078e000b */
[----:B------:R-:W-:Y:S06]  /*0a40*/  @!P1 BRA `(.L_x_86) ;  /* 0x00000000000c9947 */ /* 0x000fec0003800000 */
[----:B------:R-:W2:Y:S02]  /*0a50*/  LDL R12, [R2+0xc] ;  /* 0x00000c00020c7983 */ /* 0x000ea40000100800 */
[----:B--2---:R-:W-:-:S13]  /*0a60*/  FSETP.GT.AND P0, PT, R13, R12, PT ;  /* 0x0000000c0d00720b */ /* 0x004fda0003f04000 */
[----:B------:R2:W-:Y:S02]  /*0a70*/  @P0 STL.64 [R2+0x8], R12 ;  /* 0x0000080c02000387 */ /* 0x0005e40000100a00 */
.L_x_86:
[----:B------:R-:W-:Y:S05]  /*0a80*/  BSYNC.RECONVERGENT B1 ;  /* 0x0000000000017941 */ /* 0x000fea0003800200 */
.L_x_85:
[----:B------:R-:W-:-:S13]  /*0a90*/  ISETP.NE.AND P0, PT, R5, 0x1, PT ;  /* 0x000000010500780c */ /* 0x000fda0003f05270 */
[----:B------:R-:W-:Y:S05]  /*0aa0*/  @!P0 BRA `(.L_x_81) ;  /* 0x00000018009c8947 */ /* 0x000fea0003800000 */
[----:B------:R-:W-:Y:S01]  /*0ab0*/  VIADD R14, R0, 0xfffffffd ;  /* 0xfffffffd000e7836 */ /* 0x000fe20000000000 */
[----:B------:R-:W-:Y:S01]  /*0ac0*/  LOP3.LUT R15, R6, 0x3, RZ, 0xc0, !PT ;  /* 0x00000003060f7812 */ /* 0x000fe200078ec0ff */
[----:B------:R-:W-:Y:S01]  /*0ad0*/  BSSY.RECONVERGENT B1, `(.L_x_87) ;  /* 0x000001f000017945 */ /* 0x000fe20003800200 */
[----:B-12---:R-:W-:Y:S02]  /*0ae0*/  IMAD.MOV.U32 R2, RZ, RZ, RZ ;  /* 0x000000ffff027224 */ /* 0x006fe400078e00ff */
[----:B------:R-:W-:Y:S02]  /*0af0*/  ISETP.GE.U32.AND P0, PT, R14, 0x3, PT ;  /* 0x000000030e00780c */ /* 0x000fe40003f06070 */
[----:B------:R-:W-:-:S11]  /*0b00*/  ISETP.NE.AND P2, PT, R15, RZ, PT ;  /* 0x000000ff0f00720c */ /* 0x000fd60003f45270 */
[----:B------:R-:W-:Y:S05]  /*0b10*/  @!P0 BRA `(.L_x_88) ;  /* 0x0000000000688947 */ /* 0x000fea0003800000 */
[----:B------:R1:W5:Y:S01]  /*0b20*/  LDL R11, [R1] ;  /* 0x00000000010b7983 */ /* 0x0003620000100800 */
[----:B------:R-:W-:Y:S01]  /*0b30*/  LOP3.LUT R2, R6, 0xfffffffc, RZ, 0xc0, !PT ;  /* 0xfffffffc06027812 */ /* 0x000fe200078ec0ff */
[----:B------:R-:W-:-:S04]  /*0b40*/  VIADD R4, R1, 0x8 ;  /* 0x0000000801047836 */ /* 0x000fc80000000000 */
[----:B------:R-:W-:-:S07]  /*0b50*/  IMAD.MOV R3, RZ, RZ, -R2 ;  /* 0x000000ffff037224 */ /* 0x000fce00078e0a02 */
.L_x_89:
[----:B------:R-:W2:Y:S04]  /*0b60*/  LDL R10, [R4+-0x4] ;  /* 0xfffffc00040a7983 */ /* 0x000ea80000100800 */
[----:B------:R-:W3:Y:S04]  /*0b70*/  LDL R13, [R4] ;  /* 0x00000000040d7983 */ /* 0x000ee80000100800 */
[----:B------:R-:W4:Y:S01]  /*0b80*/  LDL R12, [R4+0x4] ;  /* 0x00000400040c7983 */ /* 0x000f220000100800 */
[----:B--2--5:R-:W-:-:S13]  /*0b90*/  FSETP.GT.AND P0, PT, R11, R10, PT ;  /* 0x0000000a0b00720b */ /* 0x024fda0003f04000 */
[----:B------:R2:W-:Y:S02]  /*0ba0*/  @P0 STL.64 [R4+-0x8], R10 ;  /* 0xfffff80a04000387 */ /* 0x0005e40000100a00 */
[----:B--2---:R-:W-:Y:S02]  /*0bb0*/  @P0 IMAD.MOV.U32 R10, RZ, RZ, R11 ;  /* 0x000000ffff0a0224 */ /* 0x004fe400078e000b */
[----:B------:R-:W2:Y:S01]  /*0bc0*/  LDL R11, [R4+0x8] ;  /* 0x00000800040b7983 */ /* 0x000ea20000100800 */
[----:B------:R-:W-:Y:S02]  /*0bd0*/  VIADD R3, R3, 0x4 ;  /* 0x0000000403037836 */ /* 0x000fe40000000000 */
[----:B---3--:R-:W-:-:S13]  /*0be0*/  FSETP.GT.AND P0, PT, R10, R13, PT ;  /* 0x0000000d0a00720b */ /* 0x008fda0003f04000 */
[----:B------:R3:W-:Y:S04]  /*0bf0*/  @P0 STL [R4+-0x4], R13 ;  /* 0xfffffc0d04000387 */ /* 0x0007e80000100800 */
[----:B------:R-:W-:Y:S01]  /*0c00*/  @P0 STL [R4], R10 ;  /* 0x0000000a04000387 */ /* 0x000fe20000100800 */
[----:B---3--:R-:W-:-:S05]  /*0c10*/  @P0 IMAD.MOV.U32 R13, RZ, RZ, R10 ;  /* 0x000000ffff0d0224 */ /* 0x008fca00078e000a */
[----:B----4-:R-:W-:-:S13]  /*0c20*/  FSETP.GT.AND P1, PT, R13, R12, PT ;  /* 0x0000000c0d00720b */ /* 0x010fda0003f24000 */
[----:B------:R3:W-:Y:S02]  /*0c30*/  @P1 STL.64 [R4], R12 ;  /* 0x0000000c04001387 */ /* 0x0007e40000100a00 */
[----:B---3--:R-:W-:Y:S02]  /*0c40*/  @P1 MOV R12, R13 ;  /* 0x0000000d000c1202 */ /* 0x008fe40000000f00 */
[----:B------:R-:W-:Y:S02]  /*0c50*/  ISETP.NE.AND P1, PT, R3, RZ, PT ;  /* 0x000000ff0300720c */ /* 0x000fe40003f25270 */
[----:B--2---:R-:W-:-:S13]  /*0c60*/  FSETP.GT.AND P0, PT, R12, R11, PT ;  /* 0x0000000b0c00720b */ /* 0x004fda0003f04000 */
[----:B------:R2:W-:Y:S04]  /*0c70*/  @P0 STL [R4+0x4], R11 ;  /* 0x0000040b04000387 */ /* 0x0005e80000100800 */
[----:B------:R3:W-:Y:S01]  /*0c80*/  @P0 STL [R4+0x8], R12 ;  /* 0x0000080c04000387 */ /* 0x0007e20000100800 */
[----:B--2---:R-:W-:Y:S02]  /*0c90*/  @P0 IMAD.MOV.U32 R11, RZ, RZ, R12 ;  /* 0x000000ffff0b0224 */ /* 0x004fe400078e000c */
[----:B---3--:R-:W-:Y:S01]  /*0ca0*/  VIADD R4, R4, 0x10 ;  /* 0x0000001004047836 */ /* 0x008fe20000000000 */
[----:B------:R-:W-:Y:S06]  /*0cb0*/  @P1 BRA `(.L_x_89) ;  /* 0xfffffffc00a81947 */ /* 0x000fec000383ffff */
.L_x_88:
[----:B------:R-:W-:Y:S05]  /*0cc0*/  BSYNC.RECONVERGENT B1 ;  /* 0x0000000000017941 */ /* 0x000fea0003800200 */
.L_x_87:
        /* <DEDUP_REMOVED lines=11> */
[----:B--2---:R-:W2:Y:S01]  /*0d80*/  LDL R13, [R2+0x8] ;  /* 0x00000800020d7983 */ /* 0x004ea20000100800 */
[----:B------:R-:W-:Y:S02]  /*0d90*/  ISETP.NE.AND P1, PT, R15, 0x2, PT ;  /* 0x000000020f00780c */ /* 0x000fe40003f25270 */
[----:B--2---:R-:W-:-:S13]  /*0da0*/  FSETP.GT.AND P0, PT, R11, R13, PT ;  /* 0x0000000d0b00720b */ /* 0x004fda0003f04000 */
[----:B------:R-:W-:Y:S04]  /*0db0*/  @P0 STL [R2+0x8], R11 ;  /* 0x0000080b02000387 */ /* 0x000fe80000100800 */
[----:B------:R2:W-:Y:S02]  /*0dc0*/  @P0 STL [R2+0x4], R13 ;  /* 0x0000040d02000387 */ /* 0x0005e40000100800 */
[----:B--2---:R-:W-:Y:S01]  /*0dd0*/  @P0 IMAD.MOV.U32 R13, RZ, RZ, R11 ;  /* 0x000000ffff0d0224 */ /* 0x004fe200078e000b */
[----:B------:R-:W-:Y:S06]  /*0de0*/  @!P1 BRA `(.L_x_91) ;  /* 0x00000000000c9947 */ /* 0x000fec0003800000 */
[----:B------:R-:W2:Y:S02]  /*0df0*/  LDL R12, [R2+0xc] ;  /* 0x00000c00020c7983 */ /* 0x000ea40000100800 */
[----:B--2---:R-:W-:-:S13]  /*0e00*/  FSETP.GT.AND P0, PT, R13, R12, PT ;  /* 0x0000000c0d00720b */ /* 0x004fda0003f04000 */
[----:B------:R3:W-:Y:S02]  /*0e10*/  @P0 STL.64 [R2+0x8], R12 ;  /* 0x0000080c02000387 */ /* 0x0007e40000100a00 */
.L_x_91:
[----:B------:R-:W-:Y:S05]  /*0e20*/  BSYNC.RECONVERGENT B1 ;  /* 0x0000000000017941 */ /* 0x000fea0003800200 */
.L_x_90:
[----:B------:R-:W-:-:S13]  /*0e30*/  ISETP.NE.AND P0, PT, R5, 0x2, PT ;  /* 0x000000020500780c */ /* 0x000fda0003f05270 */
[----:B------:R-:W-:Y:S05]  /*0e40*/  @!P0 BRA `(.L_x_81) ;  /* 0x0000001400b48947 */ /* 0x000fea0003800000 */
[----:B------:R-:W-:Y:S01]  /*0e50*/  ISETP.GE.AND P0, PT, R0, 0x4, PT ;  /* 0x000000040000780c */ /* 0x000fe20003f06270 */
[----:B------:R-:W-:-:S12]  /*0e60*/  BSSY.RECONVERGENT B1, `(.L_x_92) ;  /* 0x0000038000017945 */ /* 0x000fd80003800200 */
[----:B------:R-:W-:Y:S05]  /*0e70*/  @!P0 BRA `(.L_x_93) ;  /* 0x0000000000d88947 */ /* 0x000fea0003800000 */
[----:B--23--:R-:W-:Y:S01]  /*0e80*/  VIADD R2, R0, 0xfffffffc ;  /* 0xfffffffc00027836 */ /* 0x00cfe20000000000 */
[----:B------:R-:W-:Y:S01]  /*0e90*/  LOP3.LUT R6, R14, 0x3, RZ, 0xc0, !PT ;  /* 0x000000030e067812 */ /* 0x000fe200078ec0ff */
[----:B------:R-:W-:Y:S03]  /*0ea0*/  BSSY.RECONVERGENT B2, `(.L_x_94) ;  /* 0x000001f000027945 */ /* 0x000fe60003800200 */
[----:B------:R-:W-:Y:S01]  /*0eb0*/  ISETP.GE.U32.AND P0, PT, R2, 0x3, PT ;  /* 0x000000030200780c */ /* 0x000fe20003f06070 */
[----:B------:R-:W-:Y:S01]  /*0ec0*/  IMAD.MOV.U32 R2, RZ, RZ, RZ ;  /* 0x000000ffff027224 */ /* 0x000fe200078e00ff */
[----:B------:R-:W-:-:S11]  /*0ed0*/  ISETP.NE.AND P2, PT, R6, RZ, PT ;  /* 0x000000ff0600720c */ /* 0x000fd60003f45270 */
[----:B------:R-:W-:Y:S05]  /*0ee0*/  @!P0 BRA `(.L_x_95) ;  /* 0x0000000000688947 */ /* 0x000fea0003800000 */
[----:B------:R2:W5:Y:S01]  /*0ef0*/  LDL R11, [R1] ;  /* 0x00000000010b7983 */ /* 0x0005620000100800 */
[----:B------:R-:W-:Y:S01]  /*0f00*/  LOP3.LUT R2, R14, 0xfffffffc, RZ, 0xc0, !PT ;  /* 0xfffffffc0e027812 */ /* 0x000fe200078ec0ff */
[----:B------:R-:W-:-:S04]  /*0f10*/  VIADD R4, R1, 0x8 ;  /* 0x0000000801047836 */ /* 0x000fc80000000000 */
[----:B------:R-:W-:-:S07]  /*0f20*/  IMAD.MOV R3, RZ, RZ, -R2 ;  /* 0x000000ffff037224 */ /* 0x000fce00078e0a02 */
.L_x_96:
[----:B------:R-:W3:Y:S04]  /*0f30*/  LDL R10, [R4+-0x4] ;  /* 0xfffffc00040a7983 */ /* 0x000ee80000100800 */
[----:B------:R-:W4:Y:S04]  /*0f40*/  LDL R13, [R4] ;  /* 0x00000000040d7983 */ /* 0x000f280000100800 */
[----:B------:R-:W2:Y:S01]  /*0f50*/  LDL R12, [R4+0x4] ;  /* 0x00000400040c7983 */ /* 0x000ea20000100800 */
[----:B---3-5:R-:W-:-:S13]  /*0f60*/  FSETP.GT.AND P0, PT, R11, R10, PT ;  /* 0x0000000a0b00720b */ /* 0x028fda0003f04000 */
[----:B------:R3:W-:Y:S02]  /*0f70*/  @P0 STL.64 [R4+-0x8], R10 ;  /* 0xfffff80a04000387 */ /* 0x0007e40000100a00 */
[----:B---3--:R-:W-:Y:S02]  /*0f80*/  @P0 IMAD.MOV.U32 R10, RZ, RZ, R11 ;  /* 0x000000ffff0a0224 */ /* 0x008fe400078e000b */
[----:B------:R-:W3:Y:S01]  /*0f90*/  LDL R11, [R4+0x8] ;  /* 0x00000800040b7983 */ /* 0x000ee20000100800 */
[----:B------:R-:W-:Y:S02]  /*0fa0*/  VIADD R3, R3, 0x4 ;  /* 0x0000000403037836 */ /* 0x000fe40000000000 */
[----:B----4-:R-:W-:-:S13]  /*0fb0*/  FSETP.GT.AND P0, PT, R10, R13, PT ;  /* 0x0000000d0a00720b */ /* 0x010fda0003f04000 */
[----:B------:R4:W-:Y:S04]  /*0fc0*/  @P0 STL [R4+-0x4], R13 ;  /* 0xfffffc0d04000387 */ /* 0x0009e80000100800 */
[----:B------:R-:W-:Y:S01]  /*0fd0*/  @P0 STL [R4], R10 ;  /* 0x0000000a04000387 */ /* 0x000fe20000100800 */
[----:B----4-:R-:W-:-:S04]  /*0fe0*/  @P0 MOV R13, R10 ;  /* 0x0000000a000d0202 */ /* 0x010fc80000000f00 */
[----:B--2---:R-:W-:-:S13]  /*0ff0*/  FSETP.GT.AND P1, PT, R13, R12, PT ;  /* 0x0000000c0d00720b */ /* 0x004fda0003f24000 */
[----:B------:R2:W-:Y:S02]  /*1000*/  @P1 STL.64 [R4], R12 ;  /* 0x0000000c04001387 */ /* 0x0005e40000100a00 */
[----:B--2---:R-:W-:Y:S01]  /*1010*/  @P1 IMAD.MOV.U32 R12, RZ, RZ, R13 ;  /* 0x000000ffff0c1224 */ /* 0x004fe200078e000d */
[----:B------:R-:W-:-:S04]  /*1020*/  ISETP.NE.AND P1, PT, R3, RZ, PT ;  /* 0x000000ff0300720c */ /* 0x000fc80003f25270 */
[----:B---3--:R-:W-:-:S13]  /*1030*/  FSETP.GT.AND P0, PT, R12, R11, PT ;  /* 0x0000000b0c00720b */ /* 0x008fda0003f04000 */
[----:B------:R2:W-:Y:S04]  /*1040*/  @P0 STL [R4+0x4], R11 ;  /* 0x0000040b04000387 */ /* 0x0005e80000100800 */
[----:B------:R3:W-:Y:S01]  /*1050*/  @P0 STL [R4+0x8], R12 ;  /* 0x0000080c04000387 */ /* 0x0007e20000100800 */
[----:B--2---:R-:W-:Y:S02]  /*1060*/  @P0 IMAD.MOV.U32 R11, RZ, RZ, R12 ;  /* 0x000000ffff0b0224 */ /* 0x004fe400078e000c */
[----:B---3--:R-:W-:Y:S01]  /*1070*/  VIADD R4, R4, 0x10 ;  /* 0x0000001004047836 */ /* 0x008fe20000000000 */
[----:B------:R-:W-:Y:S06]  /*1080*/  @P1 BRA `(.L_x_96) ;  /* 0xfffffffc00a81947 */ /* 0x000fec000383ffff */
.L_x_95:
[----:B------:R-:W-:Y:S05]  /*1090*/  BSYNC.RECONVERGENT B2 ;  /* 0x0000000000027941 */ /* 0x000fea0003800200 */
.L_x_94:
        /* <DEDUP_REMOVED lines=10> */
[----:B----4-:R-:W2:Y:S01]  /*1140*/  LDL R13, [R2+0x8] ;  /* 0x00000800020d7983 */ /* 0x010ea20000100800 */
        /* <DEDUP_REMOVED lines=9> */
.L_x_93:
[----:B------:R-:W-:Y:S05]  /*11e0*/  BSYNC.RECONVERGENT B1 ;  /* 0x0000000000017941 */ /* 0x000fea0003800200 */
.L_x_92:
[----:B------:R-:W-:-:S13]  /*11f0*/  ISETP.NE.AND P0, PT, R5, 0x3, PT ;  /* 0x000000030500780c */ /* 0x000fda0003f05270 */
[----:B------:R-:W-:Y:S05]  /*1200*/  @!P0 BRA `(.L_x_81) ;  /* 0x0000001000c48947 */ /* 0x000fea0003800000 */
[----:B------:R-:W-:Y:S01]  /*1210*/  ISETP.GE.AND P0, PT, R0, 0x5, PT ;  /* 0x000000050000780c */ /* 0x000fe20003f06270 */
[----:B------:R-:W-:-:S12]  /*1220*/  BSSY.RECONVERGENT B1, `(.L_x_97) ;  /* 0x000003b000017945 */ /* 0x000fd80003800200 */
[----:B------:R-:W-:Y:S05]  /*1230*/  @!P0 BRA `(.L_x_98) ;  /* 0x0000000000e48947 */ /* 0x000fea0003800000 */
[C---:B--234-:R-:W-:Y:S01]  /*1240*/  VIADD R2, R0.reuse, 0xfffffffb ;  /* 0xfffffffb00027836 */ /* 0x05cfe20000000000 */
[----:B------:R-:W-:Y:S01]  /*1250*/  LOP3.LUT R14, R0, 0x3, RZ, 0xc0, !PT ;  /* 0x00000003000e7812 */ /* 0x000fe200078ec0ff */
[----:B------:R-:W-:Y:S01]  /*1260*/  BSSY.RECONVERGENT B2, `(.L_x_99) ;  /* 0x0000022000027945 */ /* 0x000fe20003800200 */
[----:B------:R-:W-:Y:S02]  /*1270*/  IMAD.MOV.U32 R6, RZ, RZ, RZ ;  /* 0x000000ffff067224 */ /* 0x000fe400078e00ff */
[----:B------:R-:W-:Y:S02]  /*1280*/  ISETP.GE.U32.AND P0, PT, R2, 0x3, PT ;  /* 0x000000030200780c */ /* 0x000fe40003f06070 */
[----:B------:R-:W-:-:S11]  /*1290*/  ISETP.NE.AND P2, PT, R14, RZ, PT ;  /* 0x000000ff0e00720c */ /* 0x000fd60003f45270 */
[----:B------:R-:W-:Y:S05]  /*12a0*/  @!P0 BRA `(.L_x_100) ;  /* 0x0000000000748947 */ /* 0x000fea0003800000 */
[----:B------:R2:W5:Y:S01]  /*12b0*/  LDL R11, [R1] ;  /* 0x00000000010b7983 */ /* 0x0005620000100800 */
[----:B------:R-:W-:Y:S01]  /*12c0*/  LOP3.LUT R2, R0, 0x1fc, RZ, 0xc0, !PT ;  /* 0x000001fc00027812 */ /* 0x000fe200078ec0ff */
[----:B------:R-:W-:Y:S02]  /*12d0*/  VIADD R4, R1, 0x8 ;  /* 0x0000000801047836 */ /* 0x000fe40000000000 */
[----:B------:R-:W-:Y:S01]  /*12e0*/  IMAD.MOV.U32 R3, RZ, RZ, 0x4 ;  /* 0x00000004ff037424 */ /* 0x000fe200078e00ff */
[----:B------:R-:W-:-:S07]  /*12f0*/  IADD3 R2, PT, PT, -R2, RZ, RZ ;  /* 0x000000ff02027210 */ /* 0x000fce0007ffe1ff */
.L_x_101:
        /* <DEDUP_REMOVED lines=8> */
[----:B----4-:R-:W-:Y:S01]  /*1380*/  FSETP.GT.AND P0, PT, R10, R13, PT ;  /* 0x0000000d0a00720b */ /* 0x010fe20003f04000 */
[----:B------:R-:W-:-:S04]  /*1390*/  IMAD.MOV.U32 R6, RZ, RZ, R3 ;  /* 0x000000ffff067224 */ /* 0x000fc800078e0003 */
[----:B------:R-:W-:-:S08]  /*13a0*/  VIADD R3, R6, 0x4 ;  /* 0x0000000406037836 */ /* 0x000fd00000000000 */
[----:B------:R4:W-:Y:S04]  /*13b0*/  @P0 STL [R4+-0x4], R13 ;  /* 0xfffffc0d04000387 */ /* 0x0009e80000100800 */
[----:B------:R-:W-:Y:S01]  /*13c0*/  @P0 STL [R4], R10 ;  /* 0x0000000a04000387 */ /* 0x000fe20000100800 */
[----:B----4-:R-:W-:-:S05]  /*13d0*/  @P0 IMAD.MOV.U32 R13, RZ, RZ, R10 ;  /* 0x000000ffff0d0224 */ /* 0x010fca00078e000a */
[----:B--2---:R-:W-:-:S13]  /*13e0*/  FSETP.GT.AND P1, PT, R13, R12, PT ;  /* 0x0000000c0d00720b */ /* 0x004fda0003f24000 */
[----:B------:R2:W-:Y:S02]  /*13f0*/  @P1 STL.64 [R4], R12 ;  /* 0x0000000c04001387 */ /* 0x0005e40000100a00 */
[----:B--2---:R-:W-:Y:S01]  /*1400*/  @P1 IMAD.MOV.U32 R12, RZ, RZ, R13 ;  /* 0x000000ffff0c1224 */ /* 0x004fe200078e000d */
[----:B------:R-:W-:-:S04]  /*1410*/  ISETP.NE.AND P1, PT, R2, -0x4, PT ;  /* 0xfffffffc0200780c */ /* 0x000fc80003f25270 */
[----:B---3--:R-:W-:-:S13]  /*1420*/  FSETP.GT.AND P0, PT, R12, R11, PT ;  /* 0x0000000b0c00720b */ /* 0x008fda0003f04000 */
[----:B------:R2:W-:Y:S04]  /*1430*/  @P0 STL [R4+0x4], R11 ;  /* 0x0000040b04000387 */ /* 0x0005e80000100800 */
[----:B------:R3:W-:Y:S01]  /*1440*/  @P0 STL [R4+0x8], R12 ;  /* 0x0000080c04000387 */ /* 0x0007e20000100800 */
[----:B--2---:R-:W-:Y:S02]  /*1450*/  @P0 IMAD.MOV.U32 R11, RZ, RZ, R12 ;  /* 0x000000ffff0b0224 */ /* 0x004fe400078e000c */
[----:B---3--:R-:W-:Y:S01]  /*1460*/  VIADD R4, R4, 0x10 ;  /* 0x0000001004047836 */ /* 0x008fe20000000000 */
[----:B------:R-:W-:Y:S06]  /*1470*/  @P1 BRA `(.L_x_101) ;  /* 0xfffffffc00a01947 */ /* 0x000fec000383ffff */
.L_x_100:
[----:B------:R-:W-:Y:S05]  /*1480*/  BSYNC.RECONVERGENT B2 ;  /* 0x0000000000027941 */ /* 0x000fea0003800200 */
.L_x_99:
        /* <DEDUP_REMOVED lines=20> */
.L_x_98:
[----:B------:R-:W-:Y:S05]  /*15d0*/  BSYNC.RECONVERGENT B1 ;  /* 0x0000000000017941 */ /* 0x000fea0003800200 */
.L_x_97:
[----:B------:R-:W-:-:S13]  /*15e0*/  ISETP.NE.AND P0, PT, R5, 0x4, PT ;  /* 0x000000040500780c */ /* 0x000fda0003f05270 */
[----:B------:R-:W-:Y:S05]  /*15f0*/  @!P0 BRA `(.L_x_81) ;  /* 0x0000000c00c88947 */ /* 0x000fea0003800000 */
[----:B------:R-:W-:Y:S01]  /*1600*/  ISETP.GE.AND P0, PT, R0, 0x6, PT ;  /* 0x000000060000780c */ /* 0x000fe20003f06270 */
[----:B------:R-:W-:-:S12]  /*1610*/  BSSY.RECONVERGENT B1, `(.L_x_102) ;  /* 0x0000039000017945 */ /* 0x000fd80003800200 */
[----:B------:R-:W-:Y:S05]  /*1620*/  @!P0 BRA `(.L_x_103) ;  /* 0x0000000000dc8947 */ /* 0x000fea0003800000 */
[C---:B--234-:R-:W-:Y:S01]  /*1630*/  VIADD R2, R0.reuse, 0xfffffffa ;  /* 0xfffffffa00027836 */ /* 0x05cfe20000000000 */
[----:B------:R-:W-:Y:S01]  /*1640*/  IADD3 R3, PT, PT, R0, -0x5, RZ ;  /* 0xfffffffb00037810 */ /* 0x000fe20007ffe0ff */
[----:B------:R-:W-:Y:S03]  /*1650*/  BSSY.RECONVERGENT B2, `(.L_x_104) ;  /* 0x0000020000027945 */ /* 0x000fe60003800200 */
[----:B------:R-:W-:Y:S01]  /*1660*/  ISETP.GE.U32.AND P0, PT, R2, 0x3, PT ;  /* 0x000000030200780c */ /* 0x000fe20003f06070 */
[----:B------:R-:W-:Y:S01]  /*1670*/  IMAD.MOV.U32 R2, RZ, RZ, RZ ;  /* 0x000000ffff027224 */ /* 0x000fe200078e00ff */
[----:B------:R-:W-:-:S04]  /*1680*/  LOP3.LUT R6, R3, 0x3, RZ, 0xc0, !PT ;  /* 0x0000000303067812 */ /* 0x000fc800078ec0ff */
[----:B------:R-:W-:-:S07]  /*1690*/  ISETP.NE.AND P2, PT, R6, RZ, PT ;  /* 0x000000ff0600720c */ /* 0x000fce0003f45270 */
[----:B------:R-:W-:Y:S06]  /*16a0*/  @!P0 BRA `(.L_x_105) ;  /* 0x0000000000688947 */ /* 0x000fec0003800000 */
[----:B------:R2:W5:Y:S01]  /*16b0*/  LDL R11, [R1] ;  /* 0x00000000010b7983 */ /* 0x0005620000100800 */
[----:B------:R-:W-:Y:S01]  /*16c0*/  LOP3.LUT R2, R3, 0xfffffffc, RZ, 0xc0, !PT ;  /* 0xfffffffc03027812 */ /* 0x000fe200078ec0ff */
[----:B------:R-:W-:-:S04]  /*16d0*/  VIADD R4, R1, 0x8 ;  /* 0x0000000801047836 */ /* 0x000fc80000000000 */
[----:B------:R-:W-:-:S07]  /*16e0*/  IMAD.MOV R3, RZ, RZ, -R2 ;  /* 0x000000ffff037224 */ /* 0x000fce00078e0a02 */
.L_x_106:
        /* <DEDUP_REMOVED lines=11> */
[----:B----4-:R-:W-:-:S05]  /*17a0*/  @P0 IMAD.MOV.U32 R13, RZ, RZ, R10 ;  /* 0x000000ffff0d0224 */ /* 0x010fca00078e000a */
        /* <DEDUP_REMOVED lines=10> */
.L_x_105:
[----:B------:R-:W-:Y:S05]  /*1850*/  BSYNC.RECONVERGENT B2 ;  /* 0x0000000000027941 */ /* 0x000fea0003800200 */
.L_x_104:
        /* <DEDUP_REMOVED lines=8> */
[----:B------:R-:W-:Y:S01]  /*18e0*/  @P0 MOV R11, R10 ;  /* 0x0000000a000b0202 */ /* 0x000fe20000000f00 */
        /* <DEDUP_REMOVED lines=11> */
.L_x_103:
[----:B------:R-:W-:Y:S05]  /*19a0*/  BSYNC.RECONVERGENT B1 ;  /* 0x0000000000017941 */ /* 0x000fea0003800200 */
.L_x_102:
[----:B------:R-:W-:-:S13]  /*19b0*/  ISETP.NE.AND P0, PT, R5, 0x5, PT ;  /* 0x000000050500780c */ /* 0x000fda0003f05270 */
[----:B------:R-:W-:Y:S05]  /*19c0*/  @!P0 BRA `(.L_x_81) ;  /* 0x0000000800d48947 */ /* 0x000fea0003800000 */
[----:B------:R-:W-:Y:S01]  /*19d0*/  ISETP.GE.AND P0, PT, R0, 0x7, PT ;  /* 0x000000070000780c */ /* 0x000fe20003f06270 */
[----:B------:R-:W-:-:S12]  /*19e0*/  BSSY.RECONVERGENT B1, `(.L_x_107) ;  /* 0x0000039000017945 */ /* 0x000fd80003800200 */
[----:B------:R-:W-:Y:S05]  /*19f0*/  @!P0 BRA `(.L_x_108) ;  /* 0x0000000000dc8947 */ /* 0x000fea0003800000 */
[C---:B--234-:R-:W-:Y:S01]  /*1a00*/  VIADD R2, R0.reuse, 0xfffffff9 ;  /* 0xfffffff900027836 */ /* 0x05cfe20000000000 */
[----:B------:R-:W-:Y:S01]  /*1a10*/  BSSY.RECONVERGENT B2, `(.L_x_109) ;  /* 0x0000021000027945 */ /* 0x000fe20003800200 */
[----:B------:R-:W-:-:S03]  /*1a20*/  VIADD R3, R0, 0xfffffffa ;  /* 0xfffffffa00037836 */ /* 0x000fc60000000000 */
        /* <DEDUP_REMOVED lines=9> */
.L_x_111:
        /* <DEDUP_REMOVED lines=22> */
.L_x_110:
[----:B------:R-:W-:Y:S05]  /*1c20*/  BSYNC.RECONVERGENT B2 ;  /* 0x0000000000027941 */ /* 0x000fea0003800200 */
.L_x_109:
[----:B------:R-:W-:Y:S05]  /*1c30*/  @!P2 BRA `(.L_x_108) ;  /* 0x00000000004ca947 */ /* 0x000fea0003800000 */
[----:B------:R-:W-:-:S05]  /*1c40*/  IMAD R2, R2, 0x4, R1 ;  /* 0x0000000402027824 */ /* 0x000fca00078e0201 */
[----:B------:R-:W2:Y:S01]  /*1c50*/  LDL.64 R10, [R2] ;  /* 0x00000000020a7983 */ /* 0x000ea20000100a00 */
[----:B------:R-:W-:Y:S02]  /*1c60*/  ISETP.NE.AND P1, PT, R6, 0x1, PT ;  /* 0x000000010600780c */ /* 0x000fe40003f25270 */
[-C--:B--2---:R-:W-:Y:S01]  /*1c70*/  FSETP.GT.AND P0, PT, R10, R11.reuse, PT ;  /* 0x0000000b0a00720b */ /* 0x084fe20003f04000 */
[----:B------:R-:W-:Y:S01]  /*1c80*/  IMAD.MOV.U32 R13, RZ, RZ, R10 ;  /* 0x000000ffff0d7224 */ /* 0x000fe200078e000a */
[----:B------:R-:W-:-:S11]  /*1c90*/  MOV R12, R11 ;  /* 0x0000000b000c7202 */ /* 0x000fd60000000f00 */
        /* <DEDUP_REMOVED lines=13> */
.L_x_108:
[----:B------:R-:W-:Y:S05]  /*1d70*/  BSYNC.RECONVERGENT B1 ;  /* 0x0000000000017941 */ /* 0x000fea0003800200 */
.L_x_107:
        /* <DEDUP_REMOVED lines=17> */
.L_x_116:
        /* <DEDUP_REMOVED lines=19> */
[----:B--2---:R-:W-:Y:S01]  /*1fc0*/  @P0 IMAD.MOV.U32 R11, RZ, RZ, R12 ;  /* 0x000000ffff0b0224 */ /* 0x004fe200078e000c */
[----:B---3--:R-:W-:Y:S01]  /*1fd0*/  IADD3 R4, PT, PT, R4, 0x10, RZ ;  /* 0x0000001004047810 */ /* 0x008fe20007ffe0ff */
[----:B------:R-:W-:Y:S06]  /*1fe0*/  @P1 BRA `(.L_x_116) ;  /* 0xfffffffc00a81947 */ /* 0x000fec000383ffff */
.L_x_115:
[----:B------:R-:W-:Y:S05]  /*1ff0*/  BSYNC.RECONVERGENT B2 ;  /* 0x0000000000027941 */ /* 0x000fea0003800200 */
.L_x_114:
        /* <DEDUP_REMOVED lines=20> */
.L_x_113:
[----:B------:R-:W-:Y:S05]  /*2140*/  BSYNC.RECONVERGENT B1 ;  /* 0x0000000000017941 */ /* 0x000fea0003800200 */
.L_x_112:
[----:B------:R-:W-:-:S13]  /*2150*/  ISETP.GE.AND P0, PT, R0, 0x9, PT ;  /* 0x000000090000780c */ /* 0x000fda0003f06270 */
[----:B------:R-:W-:Y:S05]  /*2160*/  @!P0 BRA `(.L_x_81) ;  /* 0x0000000000ec8947 */ /* 0x000fea0003800000 */
[C---:B--234-:R-:W-:Y:S01]  /*2170*/  VIADD R2, R0.reuse, 0xfffffff7 ;  /* 0xfffffff700027836 */ /* 0x05cfe20000000000 */
[----:B------:R-:W-:Y:S01]  /*2180*/  BSSY.RECONVERGENT B1, `(.L_x_117) ;  /* 0x0000024000017945 */ /* 0x000fe20003800200 */
[----:B------:R-:W-:-:S03]  /*2190*/  LOP3.LUT R6, R0, 0x3, RZ, 0xc0, !PT ;  /* 0x0000000300067812 */ /* 0x000fc600078ec0ff */
[----:B------:R-:W-:Y:S01]  /*21a0*/  ISETP.GE.U32.AND P0, PT, R2, 0x3, PT ;  /* 0x000000030200780c */ /* 0x000fe20003f06070 */
[----:B------:R-:W-:-:S12]  /*21b0*/  IMAD.MOV.U32 R2, RZ, RZ, RZ ;  /* 0x000000ffff027224 */ /* 0x000fd800078e00ff */
[----:B------:R-:W-:Y:S05]  /*21c0*/  @!P0 BRA `(.L_x_118) ;  /* 0x00000000007c8947 */ /* 0x000fea0003800000 */
[----:B------:R2:W5:Y:S01]  /*21d0*/  LDL R11, [R1] ;  /* 0x00000000010b7983 */ /* 0x0005620000100800 */
[----:B------:R-:W-:Y:S01]  /*21e0*/  LOP3.LUT R2, R0, 0x1fc, RZ, 0xc0, !PT ;  /* 0x000001fc00027812 */ /* 0x000fe200078ec0ff */
[----:B------:R-:W-:Y:S01]  /*21f0*/  BSSY.RECONVERGENT B2, `(.L_x_119) ;  /* 0x000001b000027945 */ /* 0x000fe20003800200 */
[----:B------:R-:W-:Y:S02]  /*2200*/  VIADD R4, R1, 0x8 ;  /* 0x0000000801047836 */ /* 0x000fe40000000000 */
[----:B------:R-:W-:Y:S02]  /*2210*/  IMAD.MOV.U32 R3, RZ, RZ, 0x8 ;  /* 0x00000008ff037424 */ /* 0x000fe400078e00ff */
[----:B------:R-:W-:-:S07]  /*2220*/  IMAD.MOV R2, RZ, RZ, -R2 ;  /* 0x000000ffff027224 */ /* 0x000fce00078e0a02 */
.L_x_120:
        /* <DEDUP_REMOVED lines=9> */
[----:B------:R-:W-:-:S12]  /*22c0*/  VIADD R3, R3, 0x4 ;  /* 0x0000000403037836 */ /* 0x000fd80000000000 */
[----:B------:R4:W-:Y:S04]  /*22d0*/  @P0 STL [R4+-0x4], R13 ;  /* 0xfffffc0d04000387 */ /* 0x0009e80000100800 */
[----:B------:R-:W-:Y:S01]  /*22e0*/  @P0 STL [R4], R10 ;  /* 0x0000000a04000387 */ /* 0x000fe20000100800 */
[----:B----4-:R-:W-:-:S05]  /*22f0*/  @P0 IMAD.MOV.U32 R13, RZ, RZ, R10 ;  /* 0x000000ffff0d0224 */ /* 0x010fca00078e000a */
[----:B--2---:R-:W-:-:S13]  /*2300*/  FSETP.GT.AND P1, PT, R13, R12, PT ;  /* 0x0000000c0d00720b */ /* 0x004fda0003f24000 */
[----:B------:R2:W-:Y:S02]  /*2310*/  @P1 STL.64 [R4], R12 ;  /* 0x0000000c04001387 */ /* 0x0005e40000100a00 */
[----:B--2---:R-:W-:Y:S02]  /*2320*/  @P1 MOV R12, R13 ;  /* 0x0000000d000c1202 */ /* 0x004fe40000000f00 */
[----:B------:R-:W-:Y:S02]  /*2330*/  ISETP.NE.AND P1, PT, R2, -0x8, PT ;  /* 0xfffffff80200780c */ /* 0x000fe40003f25270 */
[----:B---3--:R-:W-:-:S13]  /*2340*/  FSETP.GT.AND P0, PT, R12, R11, PT ;  /* 0x0000000b0c00720b */ /* 0x008fda0003f04000 */
[----:B------:R2:W-:Y:S04]  /*2350*/  @P0 STL [R4+0x4], R11 ;  /* 0x0000040b04000387 */ /* 0x0005e80000100800 */
[----:B------:R3:W-:Y:S01]  /*2360*/  @P0 STL [R4+0x8], R12 ;  /* 0x0000080c04000387 */ /* 0x0007e20000100800 */
[----:B--2---:R-:W-:Y:S02]  /*2370*/  @P0 IMAD.MOV.U32 R11, RZ, RZ, R12 ;  /* 0x000000ffff0b0224 */ /* 0x004fe400078e000c */
[----:B---3--:R-:W-:Y:S01]  /*2380*/  VIADD R4, R4, 0x10 ;  /* 0x0000001004047836 */ /* 0x008fe20000000000 */
[----:B------:R-:W-:Y:S06]  /*2390*/  @P1 BRA `(.L_x_120) ;  /* 0xfffffffc00a41947 */ /* 0x000fec000383ffff */
[----:B------:R-:W-:Y:S05]  /*23a0*/  BSYNC.RECONVERGENT B2 ;  /* 0x0000000000027941 */ /* 0x000fea0003800200 */
.L_x_119:
[----:B------:R-:W-:-:S07]  /*23b0*/  VIADD R2, R3, 0xfffffff8 ;  /* 0xfffffff803027836 */ /* 0x000fce0000000000 */
.L_x_118:
[----:B------:R-:W-:Y:S05]  /*23c0*/  BSYNC.RECONVERGENT B1 ;  /* 0x0000000000017941 */ /* 0x000fea0003800200 */
.L_x_117:
[----:B------:R-:W-:-:S13]  /*23d0*/  ISETP.NE.AND P0, PT, R6, RZ, PT ;  /* 0x000000ff0600720c */ /* 0x000fda0003f05270 */
        /* <DEDUP_REMOVED lines=20> */
.L_x_81:
[----:B------:R-:W-:Y:S05]  /*2520*/  BSYNC.RECONVERGENT B0 ;  /* 0x0000000000007941 */ /* 0x000fea0003800200 */
.L_x_80:
[----:B------:R-:W-:Y:S01]  /*2530*/  SHF.R.U32.HI R0, RZ, 0x1, R0 ;  /* 0x00000001ff007819 */ /* 0x000fe20000011600 */
[----:B------:R-:W5:Y:S01]  /*2540*/  LDG.E R9, desc[UR4][R8.64] ;  /* 0x0000000408097981 */ /* 0x000f62000c1e1900 */
[----:B-1234-:R-:W1:Y:S01]  /*2550*/  LDC.64 R2, c[0x0][0x388] ;  /* 0x0000e200ff027b82 */ /* 0x01ee620000000a00 */
[----:B------:R-:W2:Y:S02]  /*2560*/  LDCU UR6, c[0x0][0x39c] ;  /* 0x00007380ff0677ac */ /* 0x000ea40008000800 */
[----:B------:R-:W-:-:S06]  /*2570*/  IMAD R0, R0, 0x4, R1 ;  /* 0x0000000400007824 */ /* 0x000fcc00078e0201 */
[----:B------:R-:W5:Y:S01]  /*2580*/  LDL R0, [R0] ;  /* 0x0000000000007983 */ /* 0x000f620000100800 */
[----:B-1----:R-:W-:-:S04]  /*2590*/  IMAD.WIDE R2, R7, 0x4, R2 ;  /* 0x0000000407027825 */ /* 0x002fc800078e0202 */
[----:B-----5:R-:W-:-:S05]  /*25a0*/  FADD R4, -R0, R9 ;  /* 0x0000000900047221 */ /* 0x020fca0000000100 */
[----:B--2---:R-:W-:-:S04]  /*25b0*/  FSETP.GT.AND P0, PT, |R4|, UR6, PT ;  /* 0x0000000604007c0b */ /* 0x004fc8000bf04200 */
[----:B------:R-:W-:-:S05]  /*25c0*/  FSEL R5, R0, R9, P0 ;  /* 0x0000000900057208 */ /* 0x000fca0000000000 */
[----:B------:R-:W-:Y:S01]  /*25d0*/  STG.E desc[UR4][R2.64], R5 ;  /* 0x0000000502007986 */ /* 0x000fe2000c101904 */
[----:B------:R-:W-:Y:S05]  /*25e0*/  EXIT ;  /* 0x000000000000794d */ /* 0x000fea0003800000 */
.L_x_121:
        /* <DEDUP_REMOVED lines=9> */
.L_x_127:


//--------------------- .nv.shared.reserved.0     --------------------------
	.section	.nv.shared.reserved.0,"aw",@nobits
	.weak		__nv_reservedSMEM_offset_0_alias
	.size		__nv_reservedSMEM_offset_0_alias, 0, 64
	.other		__nv_reservedSMEM_offset_0_alias,@"STO_CUDA_RESERVED_SHARED STV_DEFAULT"
__nv_reservedSMEM_offset_0_alias:
	.zero		0
	.zero		64


//--------------------- .nv.constant0._Z25border_interpolate_kernelP6float4iiji --------------------------
	.section	.nv.constant0._Z25border_interpolate_kernelP6float4iiji,"a",@progbits
	.sectionflags	@""
	.align	4
.nv.constant0._Z25border_interpolate_kernelP6float4iiji:
	.zero		920


//--------------------- .nv.constant0._Z27ppg_demosaic_redblue_kernelPfS_P6float4iij --------------------------
	.section	.nv.constant0._Z27ppg_demosaic_redblue_kernelPfS_P6float4iij,"a",@progbits
	.sectionflags	@""
	.align	4
.nv.constant0._Z27ppg_demosaic_redblue_kernelPfS_P6float4iij:
	.zero		932


//--------------------- .nv.constant0._Z25ppg_demosaic_green_kernelPfS_iij --------------------------
	.section	.nv.constant0._Z25ppg_demosaic_green_kernelPfS_iij,"a",@progbits
	.sectionflags	@""
	.align	4
.nv.constant0._Z25ppg_demosaic_green_kernelPfS_iij:
	.zero		924


//--------------------- .nv.constant0._Z17pre_median_kernelPfS_iijf --------------------------
	.section	.nv.constant0._Z17pre_median_kernelPfS_iijf,"a",@progbits
	.sectionflags	@""
	.align	4
.nv.constant0._Z17pre_median_kernelPfS_iijf:
	.zero		928


//--------------------- SYMBOLS --------------------------

	.type		.nv.reservedSmem.offset0,@object
	.size		.nv.reservedSmem.offset0,0x4
